//
// Generated by NVIDIA NVVM Compiler
//
// Compiler Build ID: CL-36424714
// Cuda compilation tools, release 13.0, V13.0.88
// Based on NVVM 20.0.0
//

.version 9.0
.target sm_100
.address_size 64

	// .globl	kernel

.visible .entry kernel(
	.param .u32 kernel_param_0,
	.param .u64 .ptr .align 1 kernel_param_1,
	.param .u64 .ptr .align 1 kernel_param_2
)
{
	.reg .pred 	%p<3>;
	.reg .b32 	%r<27>;
	.reg .b32 	%f<365>;
	.reg .b64 	%rd<17>;

	ld.param.u32 	%r4, [kernel_param_0];
	ld.param.u64 	%rd8, [kernel_param_1];
	ld.param.u64 	%rd9, [kernel_param_2];
	mov.u32 	%r5, %ntid.x;
	mov.u32 	%r6, %ctaid.x;
	mov.u32 	%r7, %tid.x;
	mad.lo.s32 	%r1, %r5, %r6, %r7;
	setp.ge.s32 	%p1, %r1, %r4;
	@%p1 bra 	$L__BB0_4;
	cvta.to.global.u64 	%rd10, %rd8;
	cvta.to.global.u64 	%rd11, %rd9;
	shl.b32 	%r9, %r1, 6;
	mul.wide.s32 	%rd12, %r9, 4;
	add.s64 	%rd13, %rd10, %rd12;
	add.s64 	%rd1, %rd11, %rd12;
	ld.global.f32 	%f5, [%rd13];
	ld.global.f32 	%f6, [%rd13+4];
	max.f32 	%f7, %f5, %f6;
	ld.global.f32 	%f8, [%rd13+8];
	max.f32 	%f9, %f7, %f8;
	ld.global.f32 	%f10, [%rd13+12];
	max.f32 	%f11, %f9, %f10;
	ld.global.f32 	%f12, [%rd13+16];
	max.f32 	%f13, %f11, %f12;
	ld.global.f32 	%f14, [%rd13+20];
	max.f32 	%f15, %f13, %f14;
	ld.global.f32 	%f16, [%rd13+24];
	max.f32 	%f17, %f15, %f16;
	ld.global.f32 	%f18, [%rd13+28];
	max.f32 	%f19, %f17, %f18;
	ld.global.f32 	%f20, [%rd13+32];
	max.f32 	%f21, %f19, %f20;
	ld.global.f32 	%f22, [%rd13+36];
	max.f32 	%f23, %f21, %f22;
	ld.global.f32 	%f24, [%rd13+40];
	max.f32 	%f25, %f23, %f24;
	ld.global.f32 	%f26, [%rd13+44];
	max.f32 	%f27, %f25, %f26;
	ld.global.f32 	%f28, [%rd13+48];
	max.f32 	%f29, %f27, %f28;
	ld.global.f32 	%f30, [%rd13+52];
	max.f32 	%f31, %f29, %f30;
	ld.global.f32 	%f32, [%rd13+56];
	max.f32 	%f33, %f31, %f32;
	ld.global.f32 	%f34, [%rd13+60];
	max.f32 	%f35, %f33, %f34;
	ld.global.f32 	%f36, [%rd13+64];
	max.f32 	%f37, %f35, %f36;
	ld.global.f32 	%f38, [%rd13+68];
	max.f32 	%f39, %f37, %f38;
	ld.global.f32 	%f40, [%rd13+72];
	max.f32 	%f41, %f39, %f40;
	ld.global.f32 	%f42, [%rd13+76];
	max.f32 	%f43, %f41, %f42;
	ld.global.f32 	%f44, [%rd13+80];
	max.f32 	%f45, %f43, %f44;
	ld.global.f32 	%f46, [%rd13+84];
	max.f32 	%f47, %f45, %f46;
	ld.global.f32 	%f48, [%rd13+88];
	max.f32 	%f49, %f47, %f48;
	ld.global.f32 	%f50, [%rd13+92];
	max.f32 	%f51, %f49, %f50;
	ld.global.f32 	%f52, [%rd13+96];
	max.f32 	%f53, %f51, %f52;
	ld.global.f32 	%f54, [%rd13+100];
	max.f32 	%f55, %f53, %f54;
	ld.global.f32 	%f56, [%rd13+104];
	max.f32 	%f57, %f55, %f56;
	ld.global.f32 	%f58, [%rd13+108];
	max.f32 	%f59, %f57, %f58;
	ld.global.f32 	%f60, [%rd13+112];
	max.f32 	%f61, %f59, %f60;
	ld.global.f32 	%f62, [%rd13+116];
	max.f32 	%f63, %f61, %f62;
	ld.global.f32 	%f64, [%rd13+120];
	max.f32 	%f65, %f63, %f64;
	ld.global.f32 	%f66, [%rd13+124];
	max.f32 	%f67, %f65, %f66;
	ld.global.f32 	%f68, [%rd13+128];
	max.f32 	%f69, %f67, %f68;
	ld.global.f32 	%f70, [%rd13+132];
	max.f32 	%f71, %f69, %f70;
	ld.global.f32 	%f72, [%rd13+136];
	max.f32 	%f73, %f71, %f72;
	ld.global.f32 	%f74, [%rd13+140];
	max.f32 	%f75, %f73, %f74;
	ld.global.f32 	%f76, [%rd13+144];
	max.f32 	%f77, %f75, %f76;
	ld.global.f32 	%f78, [%rd13+148];
	max.f32 	%f79, %f77, %f78;
	ld.global.f32 	%f80, [%rd13+152];
	max.f32 	%f81, %f79, %f80;
	ld.global.f32 	%f82, [%rd13+156];
	max.f32 	%f83, %f81, %f82;
	ld.global.f32 	%f84, [%rd13+160];
	max.f32 	%f85, %f83, %f84;
	ld.global.f32 	%f86, [%rd13+164];
	max.f32 	%f87, %f85, %f86;
	ld.global.f32 	%f88, [%rd13+168];
	max.f32 	%f89, %f87, %f88;
	ld.global.f32 	%f90, [%rd13+172];
	max.f32 	%f91, %f89, %f90;
	ld.global.f32 	%f92, [%rd13+176];
	max.f32 	%f93, %f91, %f92;
	ld.global.f32 	%f94, [%rd13+180];
	max.f32 	%f95, %f93, %f94;
	ld.global.f32 	%f96, [%rd13+184];
	max.f32 	%f97, %f95, %f96;
	ld.global.f32 	%f98, [%rd13+188];
	max.f32 	%f99, %f97, %f98;
	ld.global.f32 	%f100, [%rd13+192];
	max.f32 	%f101, %f99, %f100;
	ld.global.f32 	%f102, [%rd13+196];
	max.f32 	%f103, %f101, %f102;
	ld.global.f32 	%f104, [%rd13+200];
	max.f32 	%f105, %f103, %f104;
	ld.global.f32 	%f106, [%rd13+204];
	max.f32 	%f107, %f105, %f106;
	ld.global.f32 	%f108, [%rd13+208];
	max.f32 	%f109, %f107, %f108;
	ld.global.f32 	%f110, [%rd13+212];
	max.f32 	%f111, %f109, %f110;
	ld.global.f32 	%f112, [%rd13+216];
	max.f32 	%f113, %f111, %f112;
	ld.global.f32 	%f114, [%rd13+220];
	max.f32 	%f115, %f113, %f114;
	ld.global.f32 	%f116, [%rd13+224];
	max.f32 	%f117, %f115, %f116;
	ld.global.f32 	%f118, [%rd13+228];
	max.f32 	%f119, %f117, %f118;
	ld.global.f32 	%f120, [%rd13+232];
	max.f32 	%f121, %f119, %f120;
	ld.global.f32 	%f122, [%rd13+236];
	max.f32 	%f123, %f121, %f122;
	ld.global.f32 	%f124, [%rd13+240];
	max.f32 	%f125, %f123, %f124;
	ld.global.f32 	%f126, [%rd13+244];
	max.f32 	%f127, %f125, %f126;
	ld.global.f32 	%f128, [%rd13+248];
	max.f32 	%f129, %f127, %f128;
	ld.global.f32 	%f130, [%rd13+252];
	max.f32 	%f1, %f129, %f130;
	or.b64  	%rd14, %rd12, 16;
	add.s64 	%rd16, %rd10, %rd14;
	add.s64 	%rd15, %rd11, %rd14;
	mov.f32 	%f364, 0f00000000;
	mov.b32 	%r26, 0;
$L__BB0_2:
	ld.global.f32 	%f131, [%rd16+-16];
	sub.f32 	%f132, %f131, %f1;
	fma.rn.f32 	%f133, %f132, 0f3BBB989D, 0f3F000000;
	cvt.sat.f32.f32 	%f134, %f133;
	mov.f32 	%f135, 0f4B400001;
	mov.f32 	%f136, 0f437C0000;
	fma.rm.f32 	%f137, %f134, %f136, %f135;
	add.f32 	%f138, %f137, 0fCB40007F;
	neg.f32 	%f139, %f138;
	fma.rn.f32 	%f140, %f132, 0f3FB8AA3B, %f139;
	fma.rn.f32 	%f141, %f132, 0f32A57060, %f140;
	mov.b32 	%r10, %f137;
	shl.b32 	%r11, %r10, 23;
	mov.b32 	%f142, %r11;
	ex2.approx.ftz.f32 	%f143, %f141;
	mul.f32 	%f144, %f143, %f142;
	st.global.f32 	[%rd15+-16], %f144;
	add.f32 	%f145, %f364, %f144;
	ld.global.f32 	%f146, [%rd16+-12];
	sub.f32 	%f147, %f146, %f1;
	fma.rn.f32 	%f148, %f147, 0f3BBB989D, 0f3F000000;
	cvt.sat.f32.f32 	%f149, %f148;
	fma.rm.f32 	%f150, %f149, %f136, %f135;
	add.f32 	%f151, %f150, 0fCB40007F;
	neg.f32 	%f152, %f151;
	fma.rn.f32 	%f153, %f147, 0f3FB8AA3B, %f152;
	fma.rn.f32 	%f154, %f147, 0f32A57060, %f153;
	mov.b32 	%r12, %f150;
	shl.b32 	%r13, %r12, 23;
	mov.b32 	%f155, %r13;
	ex2.approx.ftz.f32 	%f156, %f154;
	mul.f32 	%f157, %f156, %f155;
	st.global.f32 	[%rd15+-12], %f157;
	add.f32 	%f158, %f145, %f157;
	ld.global.f32 	%f159, [%rd16+-8];
	sub.f32 	%f160, %f159, %f1;
	fma.rn.f32 	%f161, %f160, 0f3BBB989D, 0f3F000000;
	cvt.sat.f32.f32 	%f162, %f161;
	fma.rm.f32 	%f163, %f162, %f136, %f135;
	add.f32 	%f164, %f163, 0fCB40007F;
	neg.f32 	%f165, %f164;
	fma.rn.f32 	%f166, %f160, 0f3FB8AA3B, %f165;
	fma.rn.f32 	%f167, %f160, 0f32A57060, %f166;
	mov.b32 	%r14, %f163;
	shl.b32 	%r15, %r14, 23;
	mov.b32 	%f168, %r15;
	ex2.approx.ftz.f32 	%f169, %f167;
	mul.f32 	%f170, %f169, %f168;
	st.global.f32 	[%rd15+-8], %f170;
	add.f32 	%f171, %f158, %f170;
	ld.global.f32 	%f172, [%rd16+-4];
	sub.f32 	%f173, %f172, %f1;
	fma.rn.f32 	%f174, %f173, 0f3BBB989D, 0f3F000000;
	cvt.sat.f32.f32 	%f175, %f174;
	fma.rm.f32 	%f176, %f175, %f136, %f135;
	add.f32 	%f177, %f176, 0fCB40007F;
	neg.f32 	%f178, %f177;
	fma.rn.f32 	%f179, %f173, 0f3FB8AA3B, %f178;
	fma.rn.f32 	%f180, %f173, 0f32A57060, %f179;
	mov.b32 	%r16, %f176;
	shl.b32 	%r17, %r16, 23;
	mov.b32 	%f181, %r17;
	ex2.approx.ftz.f32 	%f182, %f180;
	mul.f32 	%f183, %f182, %f181;
	st.global.f32 	[%rd15+-4], %f183;
	add.f32 	%f184, %f171, %f183;
	ld.global.f32 	%f185, [%rd16];
	sub.f32 	%f186, %f185, %f1;
	fma.rn.f32 	%f187, %f186, 0f3BBB989D, 0f3F000000;
	cvt.sat.f32.f32 	%f188, %f187;
	fma.rm.f32 	%f189, %f188, %f136, %f135;
	add.f32 	%f190, %f189, 0fCB40007F;
	neg.f32 	%f191, %f190;
	fma.rn.f32 	%f192, %f186, 0f3FB8AA3B, %f191;
	fma.rn.f32 	%f193, %f186, 0f32A57060, %f192;
	mov.b32 	%r18, %f189;
	shl.b32 	%r19, %r18, 23;
	mov.b32 	%f194, %r19;
	ex2.approx.ftz.f32 	%f195, %f193;
	mul.f32 	%f196, %f195, %f194;
	st.global.f32 	[%rd15], %f196;
	add.f32 	%f197, %f184, %f196;
	ld.global.f32 	%f198, [%rd16+4];
	sub.f32 	%f199, %f198, %f1;
	fma.rn.f32 	%f200, %f199, 0f3BBB989D, 0f3F000000;
	cvt.sat.f32.f32 	%f201, %f200;
	fma.rm.f32 	%f202, %f201, %f136, %f135;
	add.f32 	%f203, %f202, 0fCB40007F;
	neg.f32 	%f204, %f203;
	fma.rn.f32 	%f205, %f199, 0f3FB8AA3B, %f204;
	fma.rn.f32 	%f206, %f199, 0f32A57060, %f205;
	mov.b32 	%r20, %f202;
	shl.b32 	%r21, %r20, 23;
	mov.b32 	%f207, %r21;
	ex2.approx.ftz.f32 	%f208, %f206;
	mul.f32 	%f209, %f208, %f207;
	st.global.f32 	[%rd15+4], %f209;
	add.f32 	%f210, %f197, %f209;
	ld.global.f32 	%f211, [%rd16+8];
	sub.f32 	%f212, %f211, %f1;
	fma.rn.f32 	%f213, %f212, 0f3BBB989D, 0f3F000000;
	cvt.sat.f32.f32 	%f214, %f213;
	fma.rm.f32 	%f215, %f214, %f136, %f135;
	add.f32 	%f216, %f215, 0fCB40007F;
	neg.f32 	%f217, %f216;
	fma.rn.f32 	%f218, %f212, 0f3FB8AA3B, %f217;
	fma.rn.f32 	%f219, %f212, 0f32A57060, %f218;
	mov.b32 	%r22, %f215;
	shl.b32 	%r23, %r22, 23;
	mov.b32 	%f220, %r23;
	ex2.approx.ftz.f32 	%f221, %f219;
	mul.f32 	%f222, %f221, %f220;
	st.global.f32 	[%rd15+8], %f222;
	add.f32 	%f223, %f210, %f222;
	ld.global.f32 	%f224, [%rd16+12];
	sub.f32 	%f225, %f224, %f1;
	fma.rn.f32 	%f226, %f225, 0f3BBB989D, 0f3F000000;
	cvt.sat.f32.f32 	%f227, %f226;
	fma.rm.f32 	%f228, %f227, %f136, %f135;
	add.f32 	%f229, %f228, 0fCB40007F;
	neg.f32 	%f230, %f229;
	fma.rn.f32 	%f231, %f225, 0f3FB8AA3B, %f230;
	fma.rn.f32 	%f232, %f225, 0f32A57060, %f231;
	mov.b32 	%r24, %f228;
	shl.b32 	%r25, %r24, 23;
	mov.b32 	%f233, %r25;
	ex2.approx.ftz.f32 	%f234, %f232;
	mul.f32 	%f235, %f234, %f233;
	st.global.f32 	[%rd15+12], %f235;
	add.f32 	%f364, %f223, %f235;
	add.s32 	%r26, %r26, 8;
	add.s64 	%rd16, %rd16, 32;
	add.s64 	%rd15, %rd15, 32;
	setp.ne.s32 	%p2, %r26, 64;
	@%p2 bra 	$L__BB0_2;
	ld.global.f32 	%f236, [%rd1];
	div.rn.f32 	%f237, %f236, %f364;
	st.global.f32 	[%rd1], %f237;
	ld.global.f32 	%f238, [%rd1+4];
	div.rn.f32 	%f239, %f238, %f364;
	st.global.f32 	[%rd1+4], %f239;
	ld.global.f32 	%f240, [%rd1+8];
	div.rn.f32 	%f241, %f240, %f364;
	st.global.f32 	[%rd1+8], %f241;
	ld.global.f32 	%f242, [%rd1+12];
	div.rn.f32 	%f243, %f242, %f364;
	st.global.f32 	[%rd1+12], %f243;
	ld.global.f32 	%f244, [%rd1+16];
	div.rn.f32 	%f245, %f244, %f364;
	st.global.f32 	[%rd1+16], %f245;
	ld.global.f32 	%f246, [%rd1+20];
	div.rn.f32 	%f247, %f246, %f364;
	st.global.f32 	[%rd1+20], %f247;
	ld.global.f32 	%f248, [%rd1+24];
	div.rn.f32 	%f249, %f248, %f364;
	st.global.f32 	[%rd1+24], %f249;
	ld.global.f32 	%f250, [%rd1+28];
	div.rn.f32 	%f251, %f250, %f364;
	st.global.f32 	[%rd1+28], %f251;
	ld.global.f32 	%f252, [%rd1+32];
	div.rn.f32 	%f253, %f252, %f364;
	st.global.f32 	[%rd1+32], %f253;
	ld.global.f32 	%f254, [%rd1+36];
	div.rn.f32 	%f255, %f254, %f364;
	st.global.f32 	[%rd1+36], %f255;
	ld.global.f32 	%f256, [%rd1+40];
	div.rn.f32 	%f257, %f256, %f364;
	st.global.f32 	[%rd1+40], %f257;
	ld.global.f32 	%f258, [%rd1+44];
	div.rn.f32 	%f259, %f258, %f364;
	st.global.f32 	[%rd1+44], %f259;
	ld.global.f32 	%f260, [%rd1+48];
	div.rn.f32 	%f261, %f260, %f364;
	st.global.f32 	[%rd1+48], %f261;
	ld.global.f32 	%f262, [%rd1+52];
	div.rn.f32 	%f263, %f262, %f364;
	st.global.f32 	[%rd1+52], %f263;
	ld.global.f32 	%f264, [%rd1+56];
	div.rn.f32 	%f265, %f264, %f364;
	st.global.f32 	[%rd1+56], %f265;
	ld.global.f32 	%f266, [%rd1+60];
	div.rn.f32 	%f267, %f266, %f364;
	st.global.f32 	[%rd1+60], %f267;
	ld.global.f32 	%f268, [%rd1+64];
	div.rn.f32 	%f269, %f268, %f364;
	st.global.f32 	[%rd1+64], %f269;
	ld.global.f32 	%f270, [%rd1+68];
	div.rn.f32 	%f271, %f270, %f364;
	st.global.f32 	[%rd1+68], %f271;
	ld.global.f32 	%f272, [%rd1+72];
	div.rn.f32 	%f273, %f272, %f364;
	st.global.f32 	[%rd1+72], %f273;
	ld.global.f32 	%f274, [%rd1+76];
	div.rn.f32 	%f275, %f274, %f364;
	st.global.f32 	[%rd1+76], %f275;
	ld.global.f32 	%f276, [%rd1+80];
	div.rn.f32 	%f277, %f276, %f364;
	st.global.f32 	[%rd1+80], %f277;
	ld.global.f32 	%f278, [%rd1+84];
	div.rn.f32 	%f279, %f278, %f364;
	st.global.f32 	[%rd1+84], %f279;
	ld.global.f32 	%f280, [%rd1+88];
	div.rn.f32 	%f281, %f280, %f364;
	st.global.f32 	[%rd1+88], %f281;
	ld.global.f32 	%f282, [%rd1+92];
	div.rn.f32 	%f283, %f282, %f364;
	st.global.f32 	[%rd1+92], %f283;
	ld.global.f32 	%f284, [%rd1+96];
	div.rn.f32 	%f285, %f284, %f364;
	st.global.f32 	[%rd1+96], %f285;
	ld.global.f32 	%f286, [%rd1+100];
	div.rn.f32 	%f287, %f286, %f364;
	st.global.f32 	[%rd1+100], %f287;
	ld.global.f32 	%f288, [%rd1+104];
	div.rn.f32 	%f289, %f288, %f364;
	st.global.f32 	[%rd1+104], %f289;
	ld.global.f32 	%f290, [%rd1+108];
	div.rn.f32 	%f291, %f290, %f364;
	st.global.f32 	[%rd1+108], %f291;
	ld.global.f32 	%f292, [%rd1+112];
	div.rn.f32 	%f293, %f292, %f364;
	st.global.f32 	[%rd1+112], %f293;
	ld.global.f32 	%f294, [%rd1+116];
	div.rn.f32 	%f295, %f294, %f364;
	st.global.f32 	[%rd1+116], %f295;
	ld.global.f32 	%f296, [%rd1+120];
	div.rn.f32 	%f297, %f296, %f364;
	st.global.f32 	[%rd1+120], %f297;
	ld.global.f32 	%f298, [%rd1+124];
	div.rn.f32 	%f299, %f298, %f364;
	st.global.f32 	[%rd1+124], %f299;
	ld.global.f32 	%f300, [%rd1+128];
	div.rn.f32 	%f301, %f300, %f364;
	st.global.f32 	[%rd1+128], %f301;
	ld.global.f32 	%f302, [%rd1+132];
	div.rn.f32 	%f303, %f302, %f364;
	st.global.f32 	[%rd1+132], %f303;
	ld.global.f32 	%f304, [%rd1+136];
	div.rn.f32 	%f305, %f304, %f364;
	st.global.f32 	[%rd1+136], %f305;
	ld.global.f32 	%f306, [%rd1+140];
	div.rn.f32 	%f307, %f306, %f364;
	st.global.f32 	[%rd1+140], %f307;
	ld.global.f32 	%f308, [%rd1+144];
	div.rn.f32 	%f309, %f308, %f364;
	st.global.f32 	[%rd1+144], %f309;
	ld.global.f32 	%f310, [%rd1+148];
	div.rn.f32 	%f311, %f310, %f364;
	st.global.f32 	[%rd1+148], %f311;
	ld.global.f32 	%f312, [%rd1+152];
	div.rn.f32 	%f313, %f312, %f364;
	st.global.f32 	[%rd1+152], %f313;
	ld.global.f32 	%f314, [%rd1+156];
	div.rn.f32 	%f315, %f314, %f364;
	st.global.f32 	[%rd1+156], %f315;
	ld.global.f32 	%f316, [%rd1+160];
	div.rn.f32 	%f317, %f316, %f364;
	st.global.f32 	[%rd1+160], %f317;
	ld.global.f32 	%f318, [%rd1+164];
	div.rn.f32 	%f319, %f318, %f364;
	st.global.f32 	[%rd1+164], %f319;
	ld.global.f32 	%f320, [%rd1+168];
	div.rn.f32 	%f321, %f320, %f364;
	st.global.f32 	[%rd1+168], %f321;
	ld.global.f32 	%f322, [%rd1+172];
	div.rn.f32 	%f323, %f322, %f364;
	st.global.f32 	[%rd1+172], %f323;
	ld.global.f32 	%f324, [%rd1+176];
	div.rn.f32 	%f325, %f324, %f364;
	st.global.f32 	[%rd1+176], %f325;
	ld.global.f32 	%f326, [%rd1+180];
	div.rn.f32 	%f327, %f326, %f364;
	st.global.f32 	[%rd1+180], %f327;
	ld.global.f32 	%f328, [%rd1+184];
	div.rn.f32 	%f329, %f328, %f364;
	st.global.f32 	[%rd1+184], %f329;
	ld.global.f32 	%f330, [%rd1+188];
	div.rn.f32 	%f331, %f330, %f364;
	st.global.f32 	[%rd1+188], %f331;
	ld.global.f32 	%f332, [%rd1+192];
	div.rn.f32 	%f333, %f332, %f364;
	st.global.f32 	[%rd1+192], %f333;
	ld.global.f32 	%f334, [%rd1+196];
	div.rn.f32 	%f335, %f334, %f364;
	st.global.f32 	[%rd1+196], %f335;
	ld.global.f32 	%f336, [%rd1+200];
	div.rn.f32 	%f337, %f336, %f364;
	st.global.f32 	[%rd1+200], %f337;
	ld.global.f32 	%f338, [%rd1+204];
	div.rn.f32 	%f339, %f338, %f364;
	st.global.f32 	[%rd1+204], %f339;
	ld.global.f32 	%f340, [%rd1+208];
	div.rn.f32 	%f341, %f340, %f364;
	st.global.f32 	[%rd1+208], %f341;
	ld.global.f32 	%f342, [%rd1+212];
	div.rn.f32 	%f343, %f342, %f364;
	st.global.f32 	[%rd1+212], %f343;
	ld.global.f32 	%f344, [%rd1+216];
	div.rn.f32 	%f345, %f344, %f364;
	st.global.f32 	[%rd1+216], %f345;
	ld.global.f32 	%f346, [%rd1+220];
	div.rn.f32 	%f347, %f346, %f364;
	st.global.f32 	[%rd1+220], %f347;
	ld.global.f32 	%f348, [%rd1+224];
	div.rn.f32 	%f349, %f348, %f364;
	st.global.f32 	[%rd1+224], %f349;
	ld.global.f32 	%f350, [%rd1+228];
	div.rn.f32 	%f351, %f350, %f364;
	st.global.f32 	[%rd1+228], %f351;
	ld.global.f32 	%f352, [%rd1+232];
	div.rn.f32 	%f353, %f352, %f364;
	st.global.f32 	[%rd1+232], %f353;
	ld.global.f32 	%f354, [%rd1+236];
	div.rn.f32 	%f355, %f354, %f364;
	st.global.f32 	[%rd1+236], %f355;
	ld.global.f32 	%f356, [%rd1+240];
	div.rn.f32 	%f357, %f356, %f364;
	st.global.f32 	[%rd1+240], %f357;
	ld.global.f32 	%f358, [%rd1+244];
	div.rn.f32 	%f359, %f358, %f364;
	st.global.f32 	[%rd1+244], %f359;
	ld.global.f32 	%f360, [%rd1+248];
	div.rn.f32 	%f361, %f360, %f364;
	st.global.f32 	[%rd1+248], %f361;
	ld.global.f32 	%f362, [%rd1+252];
	div.rn.f32 	%f363, %f362, %f364;
	st.global.f32 	[%rd1+252], %f363;
$L__BB0_4:
	ret;

}


// ===== COMPILED SASS (sm_100) =====

	.target	sm_100

	.elftype	@"ET_EXEC"


//--------------------- .note.nv.tkinfo           --------------------------
	.section	.note.nv.tkinfo,"",@"SHT_NOTE"
	.sectionflags	@"SHF_NOTE_NV_TKINFO"
	.tkinfo
        /*0018*/ 	.word	0x00000002
        /*0030*/ 	.string	""
        /*0030*/ 	.string	"ptxas"
        /*0030*/ 	.string	"Cuda compilation tools, release 13.0, V13.0.88"
        /*0030*/ 	.string	"Build cuda_13.0.r13.0/compiler.36424714_0"
        /*0030*/ 	.string	"-arch sm_100 -m 64 "



//--------------------- .note.nv.cuinfo           --------------------------
	.section	.note.nv.cuinfo,"",@"SHT_NOTE"
	.sectionflags	@"SHF_NOTE_NV_CUINFO"
        /*0018*/ 	.short	0x0002
        /*001a*/ 	.short	0x0064
        /*001c*/ 	.short	0x0082
	.zero		2


//--------------------- .nv.info                  --------------------------
	.section	.nv.info,"",@"SHT_CUDA_INFO"
	.align	4


	//----- nvinfo : EIATTR_REGCOUNT
	.align		4
        /*0000*/ 	.byte	0x04, 0x2f
        /*0002*/ 	.short	(.L_1 - .L_0)
	.align		4
.L_0:
        /*0004*/ 	.word	index@(kernel)
        /*0008*/ 	.word	0x0000001e


	//----- nvinfo : EIATTR_FRAME_SIZE
	.align		4
.L_1:
        /*000c*/ 	.byte	0x04, 0x11
        /*000e*/ 	.short	(.L_3 - .L_2)
	.align		4
.L_2:
        /*0010*/ 	.word	index@($__internal_0_$__cuda_sm3x_div_rn_noftz_f32_slowpath)
        /*0014*/ 	.word	0x00000000


	//----- nvinfo : EIATTR_FRAME_SIZE
	.align		4
.L_3:
        /*0018*/ 	.byte	0x04, 0x11
        /*001a*/ 	.short	(.L_5 - .L_4)
	.align		4
.L_4:
        /*001c*/ 	.word	index@(kernel)
        /*0020*/ 	.word	0x00000000


	//----- nvinfo : EIATTR_MIN_STACK_SIZE
	.align		4
.L_5:
        /*0024*/ 	.byte	0x04, 0x12
        /*0026*/ 	.short	(.L_7 - .L_6)
	.align		4
.L_6:
        /*0028*/ 	.word	index@(kernel)
        /*002c*/ 	.word	0x00000000
.L_7:


//--------------------- .nv.compat                --------------------------
	.section	.nv.compat,"",@"SHT_CUDA_COMPAT_INFO"
	.align	4
        /*0000*/ 	.byte	0x02, 0x09, 0x00, 0x00, 0x02, 0x02, 0x01, 0x00, 0x02, 0x05, 0x05, 0x00, 0x03, 0x07, 0x01, 0x01
        /*0010*/ 	.byte	0x02, 0x03, 0x00, 0x00, 0x02, 0x06, 0x01, 0x00, 0x04, 0x0b, 0x08, 0x00, 0x01, 0x00, 0x00, 0x00
        /*0020*/ 	.byte	0x00, 0x00, 0x00, 0x00


//--------------------- .nv.info.kernel           --------------------------
	.section	.nv.info.kernel,"",@"SHT_CUDA_INFO"
	.sectionflags	@""
	.align	4


	//----- nvinfo : EIATTR_CUDA_API_VERSION
	.align		4
        /*0000*/ 	.byte	0x04, 0x37
        /*0002*/ 	.short	(.L_9 - .L_8)
.L_8:
        /*0004*/ 	.word	0x00000082


	//----- nvinfo : EIATTR_KPARAM_INFO
	.align		4
.L_9:
        /*0008*/ 	.byte	0x04, 0x17
        /*000a*/ 	.short	(.L_11 - .L_10)
.L_10:
        /*000c*/ 	.word	0x00000000
        /*0010*/ 	.short	0x0002
        /*0012*/ 	.short	0x0010
        /*0014*/ 	.byte	0x00, 0xf5, 0x21, 0x00


	//----- nvinfo : EIATTR_KPARAM_INFO
	.align		4
.L_11:
        /*0018*/ 	.byte	0x04, 0x17
        /*001a*/ 	.short	(.L_13 - .L_12)
.L_12:
        /*001c*/ 	.word	0x00000000
        /*0020*/ 	.short	0x0001
        /*0022*/ 	.short	0x0008
        /*0024*/ 	.byte	0x00, 0xf5, 0x21, 0x00


	//----- nvinfo : EIATTR_KPARAM_INFO
	.align		4
.L_13:
        /*0028*/ 	.byte	0x04, 0x17
        /*002a*/ 	.short	(.L_15 - .L_14)
.L_14:
        /*002c*/ 	.word	0x00000000
        /*0030*/ 	.short	0x0000
        /*0032*/ 	.short	0x0000
        /*0034*/ 	.byte	0x00, 0xf0, 0x11, 0x00


	//----- nvinfo : EIATTR_SPARSE_MMA_MASK
	.align		4
.L_15:
        /*0038*/ 	.byte	0x03, 0x50
        /*003a*/ 	.short	0x0000


	//----- nvinfo : EIATTR_MAXREG_COUNT
	.align		4
        /*003c*/ 	.byte	0x03, 0x1b
        /*003e*/ 	.short	0x00ff


	//----- nvinfo : EIATTR_MERCURY_ISA_VERSION
	.align		4
        /*0040*/ 	.byte	0x03, 0x5f
        /*0042*/ 	.short	0x0101


	//----- nvinfo : EIATTR_VRC_CTA_INIT_COUNT
	.align		4
        /*0044*/ 	.byte	0x02, 0x4a
	.zero		1
	.zero		1


	//----- nvinfo : EIATTR_EXIT_INSTR_OFFSETS
	.align		4
        /*0048*/ 	.byte	0x04, 0x1c
        /*004a*/ 	.short	(.L_17 - .L_16)


	//   ....[0]....
.L_16:
        /*004c*/ 	.word	0x00000070


	//   ....[1]....
        /*0050*/ 	.word	0x00004c20


	//----- nvinfo : EIATTR_CRS_STACK_SIZE
	.align		4
.L_17:
        /*0054*/ 	.byte	0x04, 0x1e
        /*0056*/ 	.short	(.L_19 - .L_18)
.L_18:
        /*0058*/ 	.word	0x00000000


	//----- nvinfo : EIATTR_CBANK_PARAM_SIZE
	.align		4
.L_19:
        /*005c*/ 	.byte	0x03, 0x19
        /*005e*/ 	.short	0x0018


	//----- nvinfo : EIATTR_PARAM_CBANK
	.align		4
        /*0060*/ 	.byte	0x04, 0x0a
        /*0062*/ 	.short	(.L_21 - .L_20)
	.align		4
.L_20:
        /*0064*/ 	.word	index@(.nv.constant0.kernel)
        /*0068*/ 	.short	0x0380
        /*006a*/ 	.short	0x0018


	//----- nvinfo : EIATTR_SW_WAR
	.align		4
.L_21:
        /*006c*/ 	.byte	0x04, 0x36
        /*006e*/ 	.short	(.L_23 - .L_22)
.L_22:
        /*0070*/ 	.word	0x00000008
.L_23:


//--------------------- .nv.callgraph             --------------------------
	.section	.nv.callgraph,"",@"SHT_CUDA_CALLGRAPH"
	.align	4
	.sectionentsize	8
	.align		4
        /*0000*/ 	.word	0x00000000
	.align		4
        /*0004*/ 	.word	0xffffffff
	.align		4
        /*0008*/ 	.word	0x00000000
	.align		4
        /*000c*/ 	.word	0xfffffffe
	.align		4
        /*0010*/ 	.word	0x00000000
	.align		4
        /*0014*/ 	.word	0xfffffffd
	.align		4
        /*0018*/ 	.word	0x00000000
	.align		4
        /*001c*/ 	.word	0xfffffffc


//--------------------- .text.kernel              --------------------------
	.section	.text.kernel,"ax",@progbits
	.align	128
        .global         kernel
        .type           kernel,@function
        .size           kernel,(.L_x_141 - kernel)
        .other          kernel,@"STO_CUDA_ENTRY STV_DEFAULT"
kernel:
.text.kernel:
[----:B------:R-:W-:Y:S01]  /*0000*/  LDC R1, c[0x0][0x37c] ;  /* 0x0000df00ff017b82 */ /* 0x000fe20000000800 */
[----:B------:R-:W0:Y:S01]  /*0010*/  S2R R0, SR_CTAID.X ;  /* 0x0000000000007919 */ /* 0x000e220000002500 */
[----:B------:R-:W0:Y:S01]  /*0020*/  LDCU UR4, c[0x0][0x360] ;  /* 0x00006c00ff0477ac */ /* 0x000e220008000800 */
[----:B------:R-:W0:Y:S01]  /*0030*/  S2R R3, SR_TID.X ;  /* 0x0000000000037919 */ /* 0x000e220000002100 */
[----:B------:R-:W1:Y:S01]  /*0040*/  LDCU UR5, c[0x0][0x380] ;  /* 0x00007000ff0577ac */ /* 0x000e620008000800 */
[----:B0-----:R-:W-:-:S05]  /*0050*/  IMAD R0, R0, UR4, R3 ;  /* 0x0000000400007c24 */ /* 0x001fca000f8e0203 */
[----:B-1----:R-:W-:-:S13]  /*0060*/  ISETP.GE.AND P0, PT, R0, UR5, PT ;  /* 0x0000000500007c0c */ /* 0x002fda000bf06270 */
[----:B------:R-:W-:Y:S05]  /*0070*/  @P0 EXIT ;  /* 0x000000000000094d */ /* 0x000fea0003800000 */
[----:B------:R-:W0:Y:S01]  /*0080*/  LDCU.64 UR4, c[0x0][0x388] ;  /* 0x00007100ff0477ac */ /* 0x000e220008000a00 */
[----:B------:R-:W-:Y:S01]  /*0090*/  SHF.L.U32 R2, R0, 0x6, RZ ;  /* 0x0000000600027819 */ /* 0x000fe200000006ff */
[----:B------:R-:W1:Y:S04]  /*00a0*/  LDCU.64 UR6, c[0x0][0x358] ;  /* 0x00006b00ff0677ac */ /* 0x000e680008000a00 */
[----:B------:R-:W-:Y:S01]  /*00b0*/  IMAD.WIDE R2, R2, 0x4, RZ ;  /* 0x0000000402027825 */ /* 0x000fe200078e02ff */
[----:B------:R-:W2:Y:S02]  /*00c0*/  LDCU.64 UR8, c[0x0][0x390] ;  /* 0x00007200ff0877ac */ /* 0x000ea40008000a00 */
[----:B0-----:R-:W-:-:S04]  /*00d0*/  IADD3 R4, P0, PT, R2, UR4, RZ ;  /* 0x0000000402047c10 */ /* 0x001fc8000ff1e0ff */
[----:B------:R-:W-:-:S05]  /*00e0*/  IADD3.X R5, PT, PT, R3, UR5, RZ, P0, !PT ;  /* 0x0000000503057c10 */ /* 0x000fca00087fe4ff */
[----:B-1----:R-:W3:Y:S04]  /*00f0*/  LDG.E R18, desc[UR6][R4.64] ;  /* 0x0000000604127981 */ /* 0x002ee8000c1e1900 */
[----:B------:R-:W3:Y:S04]  /*0100*/  LDG.E R21, desc[UR6][R4.64+0x4] ;  /* 0x0000040604157981 */ /* 0x000ee8000c1e1900 */
[----:B------:R-:W3:Y:S04]  /*0110*/  LDG.E R22, desc[UR6][R4.64+0x8] ;  /* 0x0000080604167981 */ /* 0x000ee8000c1e1900 */
[----:B------:R-:W4:Y:S04]  /*0120*/  LDG.E R27, desc[UR6][R4.64+0xc] ;  /* 0x00000c06041b7981 */ /* 0x000f28000c1e1900 */
[----:B------:R-:W4:Y:S04]  /*0130*/  LDG.E R24, desc[UR6][R4.64+0x10] ;  /* 0x0000100604187981 */ /* 0x000f28000c1e1900 */
[----:B------:R-:W5:Y:S04]  /*0140*/  LDG.E R0, desc[UR6][R4.64+0x14] ;  /* 0x0000140604007981 */ /* 0x000f68000c1e1900 */
[----:B------:R-:W5:Y:S04]  /*0150*/  LDG.E R7, desc[UR6][R4.64+0x18] ;  /* 0x0000180604077981 */ /* 0x000f68000c1e1900 */
[----:B------:R-:W2:Y:S04]  /*0160*/  LDG.E R6, desc[UR6][R4.64+0x1c] ;  /* 0x00001c0604067981 */ /* 0x000ea8000c1e1900 */
        /* <DEDUP_REMOVED lines=13> */
[----:B------:R-:W2:Y:S01]  /*0240*/  LDG.E R25, desc[UR6][R4.64+0x58] ;  /* 0x0000580604197981 */ /* 0x000ea2000c1e1900 */
[----:B---3--:R-:W-:-:S03]  /*0250*/  FMNMX3 R18, R18, R21, R22, !PT ;  /* 0x0000001512127276 */ /* 0x008fc60007800016 */
[----:B------:R-:W3:Y:S04]  /*0260*/  LDG.E R22, desc[UR6][R4.64+0x54] ;  /* 0x0000540604167981 */ /* 0x000ee8000c1e1900 */
[----:B------:R-:W3:Y:S01]  /*0270*/  LDG.E R21, desc[UR6][R4.64+0x60] ;  /* 0x0000600604157981 */ /* 0x000ee2000c1e1900 */
[----:B----4-:R-:W-:-:S03]  /*0280*/  FMNMX3 R24, R18, R27, R24, !PT ;  /* 0x0000001b12187276 */ /* 0x010fc60007800018 */
[----:B------:R-:W4:Y:S01]  /*0290*/  LDG.E R18, desc[UR6][R4.64+0x5c] ;  /* 0x00005c0604127981 */ /* 0x000f22000c1e1900 */
[----:B-----5:R-:W-:-:S03]  /*02a0*/  FMNMX3 R24, R24, R0, R7, !PT ;  /* 0x0000000018187276 */ /* 0x020fc60007800007 */
[----:B------:R-:W5:Y:S04]  /*02b0*/  LDG.E R0, desc[UR6][R4.64+0x64] ;  /* 0x0000640604007981 */ /* 0x000f68000c1e1900 */
[----:B------:R-:W5:Y:S01]  /*02c0*/  LDG.E R7, desc[UR6][R4.64+0x68] ;  /* 0x0000680604077981 */ /* 0x000f62000c1e1900 */
[----:B--2---:R-:W-:-:S03]  /*02d0*/  FMNMX3 R24, R24, R6, R9, !PT ;  /* 0x0000000618187276 */ /* 0x004fc60007800009 */
[----:B------:R-:W2:Y:S04]  /*02e0*/  LDG.E R6, desc[UR6][R4.64+0x6c] ;  /* 0x00006c0604067981 */ /* 0x000ea8000c1e1900 */
[----:B------:R-:W2:Y:S01]  /*02f0*/  LDG.E R9, desc[UR6][R4.64+0x70] ;  /* 0x0000700604097981 */ /* 0x000ea2000c1e1900 */
[----:B------:R-:W-:-:S03]  /*0300*/  FMNMX3 R24, R24, R8, R11, !PT ;  /* 0x0000000818187276 */ /* 0x000fc6000780000b */
        /* <DEDUP_REMOVED lines=17> */
[----:B---3--:R-:W-:-:S03]  /*0420*/  FMNMX3 R24, R24, R22, R25, !PT ;  /* 0x0000001618187276 */ /* 0x008fc60007800019 */
[----:B------:R-:W3:Y:S04]  /*0430*/  LDG.E R25, desc[UR6][R4.64+0xa4] ;  /* 0x0000a40604197981 */ /* 0x000ee8000c1e1900 */
[----:B------:R-:W3:Y:S01]  /*0440*/  LDG.E R22, desc[UR6][R4.64+0xa8] ;  /* 0x0000a80604167981 */ /* 0x000ee2000c1e1900 */
[----:B----4-:R-:W-:-:S03]  /*0450*/  FMNMX3 R24, R24, R18, R21, !PT ;  /* 0x0000001218187276 */ /* 0x010fc60007800015 */
[----:B------:R-:W4:Y:S04]  /*0460*/  LDG.E R18, desc[UR6][R4.64+0xac] ;  /* 0x0000ac0604127981 */ /* 0x000f28000c1e1900 */
        /* <DEDUP_REMOVED lines=27> */
[----:B------:R-:W3:Y:S04]  /*0620*/  LDG.E R25, desc[UR6][R4.64+0xf8] ;  /* 0x0000f80604197981 */ /* 0x000ee8000c1e1900 */
[----:B------:R0:W3:Y:S01]  /*0630*/  LDG.E R22, desc[UR6][R4.64+0xfc] ;  /* 0x0000fc0604167981 */ /* 0x0000e2000c1e1900 */
[----:B----4-:R-:W-:-:S04]  /*0640*/  FMNMX3 R18, R26, R18, R21, !PT ;  /* 0x000000121a127276 */ /* 0x010fc80007800015 */
[----:B-----5:R-:W-:-:S04]  /*0650*/  FMNMX3 R0, R18, R7, R0, !PT ;  /* 0x0000000712007276 */ /* 0x020fc80007800000 */
[----:B--2---:R-:W-:-:S04]  /*0660*/  FMNMX3 R0, R0, R9, R6, !PT ;  /* 0x0000000900007276 */ /* 0x004fc80007800006 */
[----:B------:R-:W-:-:S04]  /*0670*/  FMNMX3 R0, R0, R11, R8, !PT ;  /* 0x0000000b00007276 */ /* 0x000fc80007800008 */
[----:B------:R-:W-:-:S04]  /*0680*/  FMNMX3 R0, R0, R13, R10, !PT ;  /* 0x0000000d00007276 */ /* 0x000fc8000780000a */
[----:B------:R-:W-:Y:S02]  /*0690*/  FMNMX3 R0, R0, R15, R12, !PT ;  /* 0x0000000f00007276 */ /* 0x000fe4000780000c */
[----:B------:R-:W-:Y:S02]  /*06a0*/  LOP3.LUT R11, R2, 0x10, RZ, 0xfc, !PT ;  /* 0x00000010020b7812 */ /* 0x000fe400078efcff */
[----:B------:R-:W-:Y:S02]  /*06b0*/  FMNMX3 R0, R0, R17, R14, !PT ;  /* 0x0000001100007276 */ /* 0x000fe4000780000e */
[----:B------:R-:W-:Y:S02]  /*06c0*/  IADD3 R6, P1, PT, R11, UR4, RZ ;  /* 0x000000040b067c10 */ /* 0x000fe4000ff3e0ff */
[----:B------:R-:W-:Y:S02]  /*06d0*/  FMNMX3 R0, R0, R16, R19, !PT ;  /* 0x0000001000007276 */ /* 0x000fe40007800013 */
[----:B0-----:R-:W-:-:S02]  /*06e0*/  IADD3 R4, P0, PT, R2, UR8, RZ ;  /* 0x0000000802047c10 */ /* 0x001fc4000ff1e0ff */
[----:B------:R-:W-:Y:S02]  /*06f0*/  IADD3 R11, P2, PT, R11, UR8, RZ ;  /* 0x000000080b0b7c10 */ /* 0x000fe4000ff5e0ff */
[----:B------:R-:W-:Y:S02]  /*0700*/  FMNMX3 R0, R0, R24, R23, !PT ;  /* 0x0000001800007276 */ /* 0x000fe40007800017 */
[C---:B------:R-:W-:Y:S02]  /*0710*/  IADD3.X R7, PT, PT, R3.reuse, UR5, RZ, P1, !PT ;  /* 0x0000000503077c10 */ /* 0x040fe40008ffe4ff */
[C---:B------:R-:W-:Y:S02]  /*0720*/  IADD3.X R5, PT, PT, R3.reuse, UR9, RZ, P0, !PT ;  /* 0x0000000903057c10 */ /* 0x040fe400087fe4ff */
[----:B------:R-:W-:Y:S01]  /*0730*/  IADD3.X R12, PT, PT, R3, UR9, RZ, P2, !PT ;  /* 0x00000009030c7c10 */ /* 0x000fe200097fe4ff */
[----:B------:R-:W-:Y:S01]  /*0740*/  HFMA2 R3, -RZ, RZ, 0, 0 ;  /* 0x00000000ff037431 */ /* 0x000fe200000001ff */
[----:B------:R-:W-:Y:S01]  /*0750*/  UMOV UR4, URZ ;  /* 0x000000ff00047c82 */ /* 0x000fe20008000000 */
[----:B---3--:R-:W-:-:S04]  /*0760*/  FMNMX3 R25, R0, R20, R25, !PT ;  /* 0x0000001400197276 */ /* 0x008fc80007800019 */
[----:B------:R-:W-:-:S07]  /*0770*/  FMNMX R22, R25, R22, !PT ;  /* 0x0000001619167209 */ /* 0x000fce0007800000 */
.L_x_0:
[----:B--2---:R-:W2:Y:S01]  /*0780*/  LDG.E R9, desc[UR6][R6.64+-0x10] ;  /* 0xfffff00606097981 */ /* 0x004ea2000c1e1900 */
[----:B------:R-:W-:Y:S02]  /*0790*/  MOV R0, 0x3bbb989d ;  /* 0x3bbb989d00007802 */ /* 0x000fe40000000f00 */
[----:B------:R-:W-:Y:S01]  /*07a0*/  MOV R2, 0x437c0000 ;  /* 0x437c000000027802 */ /* 0x000fe20000000f00 */
[----:B--2---:R-:W-:-:S04]  /*07b0*/  FADD R9, -R22, R9 ;  /* 0x0000000916097221 */ /* 0x004fc80000000100 */
[----:B------:R-:W-:-:S04]  /*07c0*/  FFMA.SAT R13, R9, R0, 0.5 ;  /* 0x3f000000090d7423 */ /* 0x000fc80000002000 */
[----:B------:R-:W-:-:S04]  /*07d0*/  FFMA.RM R13, R13, R2, 12582913 ;  /* 0x4b4000010d0d7423 */ /* 0x000fc80000004002 */
[C---:B------:R-:W-:Y:S01]  /*07e0*/  FADD R8, R13.reuse, -12583039 ;  /* 0xcb40007f0d087421 */ /* 0x040fe20000000000 */
[----:B------:R-:W-:-:S03]  /*07f0*/  SHF.L.U32 R10, R13, 0x17, RZ ;  /* 0x000000170d0a7819 */ /* 0x000fc600000006ff */
[----:B------:R-:W-:-:S04]  /*0800*/  FFMA R8, R9, 1.4426950216293334961, -R8 ;  /* 0x3fb8aa3b09087823 */ /* 0x000fc80000000808 */
[----:B------:R-:W-:-:S04]  /*0810*/  FFMA R8, R9, 1.925963033500011079e-08, R8 ;  /* 0x32a5706009087823 */ /* 0x000fc80000000008 */
[----:B------:R0:W1:Y:S02]  /*0820*/  MUFU.EX2 R9, R8 ;  /* 0x0000000800097308 */ /* 0x0000640000000800 */
[----:B0-----:R-:W-:Y:S01]  /*0830*/  MOV R8, R11 ;  /* 0x0000000b00087202 */ /* 0x001fe20000000f00 */
[----:B-1----:R-:W-:Y:S01]  /*0840*/  FMUL R10, R10, R9 ;  /* 0x000000090a0a7220 */ /* 0x002fe20000400000 */
[----:B------:R-:W-:-:S05]  /*0850*/  MOV R9, R12 ;  /* 0x0000000c00097202 */ /* 0x000fca0000000f00 */
[----:B------:R0:W-:Y:S04]  /*0860*/  STG.E desc[UR6][R8.64+-0x10], R10 ;  /* 0xfffff00a08007986 */ /* 0x0001e8000c101906 */
[----:B------:R-:W2:Y:S02]  /*0870*/  LDG.E R11, desc[UR6][R6.64+-0xc] ;  /* 0xfffff406060b7981 */ /* 0x000ea4000c1e1900 */
[----:B--2---:R-:W-:-:S04]  /*0880*/  FADD R11, -R22, R11 ;  /* 0x0000000b160b7221 */ /* 0x004fc80000000100 */
[----:B------:R-:W-:-:S04]  /*0890*/  FFMA.SAT R13, R11, R0, 0.5 ;  /* 0x3f0000000b0d7423 */ /* 0x000fc80000002000 */
[----:B------:R-:W-:-:S04]  /*08a0*/  FFMA.RM R13, R13, R2, 12582913 ;  /* 0x4b4000010d0d7423 */ /* 0x000fc80000004002 */
[----:B------:R-:W-:-:S04]  /*08b0*/  FADD R12, R13, -12583039 ;  /* 0xcb40007f0d0c7421 */ /* 0x000fc80000000000 */
[----:B------:R-:W-:-:S04]  /*08c0*/  FFMA R12, R11, 1.4426950216293334961, -R12 ;  /* 0x3fb8aa3b0b0c7823 */ /* 0x000fc8000000080c */
[----:B------:R-:W-:Y:S01]  /*08d0*/  FFMA R12, R11, 1.925963033500011079e-08, R12 ;  /* 0x32a570600b0c7823 */ /* 0x000fe2000000000c */
[----:B------:R-:W-:-:S05]  /*08e0*/  SHF.L.U32 R11, R13, 0x17, RZ ;  /* 0x000000170d0b7819 */ /* 0x000fca00000006ff */
[----:B------:R-:W1:Y:S02]  /*08f0*/  MUFU.EX2 R12, R12 ;  /* 0x0000000c000c7308 */ /* 0x000e640000000800 */
[----:B-1----:R-:W-:-:S05]  /*0900*/  FMUL R11, R11, R12 ;  /* 0x0000000c0b0b7220 */ /* 0x002fca0000400000 */
        /* <DEDUP_REMOVED lines=9> */
[----:B------:R-:W2:Y:S02]  /*09a0*/  MUFU.EX2 R14, R14 ;  /* 0x0000000e000e7308 */ /* 0x000ea40000000800 */
[----:B--2---:R-:W-:-:S05]  /*09b0*/  FMUL R13, R13, R14 ;  /* 0x0000000e0d0d7220 */ /* 0x004fca0000400000 */
[----:B------:R2:W-:Y:S04]  /*09c0*/  STG.E desc[UR6][R8.64+-0x8], R13 ;  /* 0xfffff80d08007986 */ /* 0x0005e8000c101906 */
[----:B------:R-:W3:Y:S02]  /*09d0*/  LDG.E R15, desc[UR6][R6.64+-0x4] ;  /* 0xfffffc06060f7981 */ /* 0x000ee4000c1e1900 */
[----:B---3--:R-:W-:-:S04]  /*09e0*/  FADD R15, -R22, R15 ;  /* 0x0000000f160f7221 */ /* 0x008fc80000000100 */
[----:B------:R-:W-:-:S04]  /*09f0*/  FFMA.SAT R17, R15, R0, 0.5 ;  /* 0x3f0000000f117423 */ /* 0x000fc80000002000 */
[----:B------:R-:W-:-:S04]  /*0a00*/  FFMA.RM R17, R17, R2, 12582913 ;  /* 0x4b40000111117423 */ /* 0x000fc80000004002 */
[----:B------:R-:W-:-:S04]  /*0a10*/  FADD R12, R17, -12583039 ;  /* 0xcb40007f110c7421 */ /* 0x000fc80000000000 */
[----:B------:R-:W-:-:S04]  /*0a20*/  FFMA R12, R15, 1.4426950216293334961, -R12 ;  /* 0x3fb8aa3b0f0c7823 */ /* 0x000fc8000000080c */
[----:B------:R-:W-:Y:S01]  /*0a30*/  FFMA R12, R15, 1.925963033500011079e-08, R12 ;  /* 0x32a570600f0c7823 */ /* 0x000fe2000000000c */
[----:B------:R-:W-:-:S05]  /*0a40*/  SHF.L.U32 R15, R17, 0x17, RZ ;  /* 0x00000017110f7819 */ /* 0x000fca00000006ff */
[----:B------:R-:W3:Y:S02]  /*0a50*/  MUFU.EX2 R12, R12 ;  /* 0x0000000c000c7308 */ /* 0x000ee40000000800 */
[----:B---3--:R-:W-:-:S05]  /*0a60*/  FMUL R15, R15, R12 ;  /* 0x0000000c0f0f7220 */ /* 0x008fca0000400000 */
        /* <DEDUP_REMOVED lines=34> */
[----:B------:R3:W4:Y:S01]  /*0c90*/  LDG.E R23, desc[UR6][R6.64+0xc] ;  /* 0x00000c0606177981 */ /* 0x000722000c1e1900 */
[----:B0-----:R-:W-:Y:S01]  /*0ca0*/  FADD R10, R10, R3 ;  /* 0x000000030a0a7221 */ /* 0x001fe20000000000 */
[----:B------:R-:W-:-:S03]  /*0cb0*/  UIADD3 UR4, UPT, UPT, UR4, 0x8, URZ ;  /* 0x0000000804047890 */ /* 0x000fc6000fffe0ff */
[----:B------:R-:W-:Y:S01]  /*0cc0*/  FADD R10, R10, R11 ;  /* 0x0000000b0a0a7221 */ /* 0x000fe20000000000 */
[----:B------:R-:W-:Y:S01]  /*0cd0*/  UISETP.NE.AND UP0, UPT, UR4, 0x40, UPT ;  /* 0x000000400400788c */ /* 0x000fe2000bf05270 */
[----:B-1----:R-:W-:Y:S02]  /*0ce0*/  IADD3 R11, P1, PT, R8, 0x20, RZ ;  /* 0x00000020080b7810 */ /* 0x002fe40007f3e0ff */
[----:B------:R-:W-:Y:S01]  /*0cf0*/  FADD R10, R10, R13 ;  /* 0x0000000d0a0a7221 */ /* 0x000fe20000000000 */
[----:B---3--:R-:W-:Y:S02]  /*0d00*/  IADD3 R6, P0, PT, R6, 0x20, RZ ;  /* 0x0000002006067810 */ /* 0x008fe40007f1e0ff */
[----:B------:R-:W-:Y:S01]  /*0d10*/  IADD3.X R12, PT, PT, RZ, R9, RZ, P1, !PT ;  /* 0x00000009ff0c7210 */ /* 0x000fe20000ffe4ff */
[----:B------:R-:W-:Y:S01]  /*0d20*/  FADD R10, R10, R15 ;  /* 0x0000000f0a0a7221 */ /* 0x000fe20000000000 */
[----:B------:R-:W-:-:S03]  /*0d30*/  IADD3.X R7, PT, PT, RZ, R7, RZ, P0, !PT ;  /* 0x00000007ff077210 */ /* 0x000fc600007fe4ff */
[----:B------:R-:W-:-:S04]  /*0d40*/  FADD R10, R10, R17 ;  /* 0x000000110a0a7221 */ /* 0x000fc80000000000 */
[----:B------:R-:W-:-:S04]  /*0d50*/  FADD R10, R10, R19 ;  /* 0x000000130a0a7221 */ /* 0x000fc80000000000 */
[----:B------:R-:W-:Y:S01]  /*0d60*/  FADD R10, R10, R21 ;  /* 0x000000150a0a7221 */ /* 0x000fe20000000000 */
[----:B----4-:R-:W-:-:S04]  /*0d70*/  FADD R23, -R22, R23 ;  /* 0x0000001716177221 */ /* 0x010fc80000000100 */
[----:B------:R-:W-:-:S04]  /*0d80*/  FFMA.SAT R25, R23, R0, 0.5 ;  /* 0x3f00000017197423 */ /* 0x000fc80000002000 */
[----:B------:R-:W-:-:S04]  /*0d90*/  FFMA.RM R25, R25, R2, 12582913 ;  /* 0x4b40000119197423 */ /* 0x000fc80000004002 */
[C---:B------:R-:W-:Y:S01]  /*0da0*/  FADD R0, R25.reuse, -12583039 ;  /* 0xcb40007f19007421 */ /* 0x040fe20000000000 */
[----:B------:R-:W-:-:S03]  /*0db0*/  SHF.L.U32 R25, R25, 0x17, RZ ;  /* 0x0000001719197819 */ /* 0x000fc600000006ff */
[----:B------:R-:W-:-:S04]  /*0dc0*/  FFMA R0, R23, 1.4426950216293334961, -R0 ;  /* 0x3fb8aa3b17007823 */ /* 0x000fc80000000800 */
[----:B------:R-:W-:-:S06]  /*0dd0*/  FFMA R0, R23, 1.925963033500011079e-08, R0 ;  /* 0x32a5706017007823 */ /* 0x000fcc0000000000 */
[----:B------:R-:W0:Y:S02]  /*0de0*/  MUFU.EX2 R0, R0 ;  /* 0x0000000000007308 */ /* 0x000e240000000800 */
[----:B0-----:R-:W-:-:S04]  /*0df0*/  FMUL R25, R25, R0 ;  /* 0x0000000019197220 */ /* 0x001fc80000400000 */
[----:B------:R-:W-:Y:S01]  /*0e00*/  FADD R3, R10, R25 ;  /* 0x000000190a037221 */ /* 0x000fe20000000000 */
[----:B------:R2:W-:Y:S01]  /*0e10*/  STG.E desc[UR6][R8.64+0xc], R25 ;  /* 0x00000c1908007986 */ /* 0x0005e2000c101906 */
[----:B------:R-:W-:Y:S05]  /*0e20*/  BRA.U UP0, `(.L_x_0) ;  /* 0xfffffff900547547 */ /* 0x000fea000b83ffff */
[----:B------:R-:W3:Y:S01]  /*0e30*/  LDG.E R0, desc[UR6][R4.64] ;  /* 0x0000000604007981 */ /* 0x000ee2000c1e1900 */
[----:B------:R-:W0:Y:S01]  /*0e40*/  MUFU.RCP R2, R3 ;  /* 0x0000000300027308 */ /* 0x000e220000001000 */
[----:B------:R-:W-:Y:S01]  /*0e50*/  BSSY.RECONVERGENT B2, `(.L_x_1) ;  /* 0x000000b000027945 */ /* 0x000fe20003800200 */
[----:B0-----:R-:W-:-:S04]  /*0e60*/  FFMA R7, -R3, R2, 1 ;  /* 0x3f80000003077423 */ /* 0x001fc80000000102 */
[----:B------:R-:W-:Y:S02]  /*0e70*/  FFMA R7, R2, R7, R2 ;  /* 0x0000000702077223 */ /* 0x000fe40000000002 */
[----:B---3--:R-:W0:Y:S02]  /*0e80*/  FCHK P0, R0, R3 ;  /* 0x0000000300007302 */ /* 0x008e240000000000 */
[----:B------:R-:W-:-:S04]  /*0e90*/  FFMA R2, R0, R7, RZ ;  /* 0x0000000700027223 */ /* 0x000fc800000000ff */
[----:B------:R-:W-:-:S04]  /*0ea0*/  FFMA R6, -R3, R2, R0 ;  /* 0x0000000203067223 */ /* 0x000fc80000000100 */
[----:B------:R-:W-:Y:S01]  /*0eb0*/  FFMA R7, R7, R6, R2 ;  /* 0x0000000607077223 */ /* 0x000fe20000000002 */
[----:B0-----:R-:W-:Y:S06]  /*0ec0*/  @!P0 BRA `(.L_x_2) ;  /* 0x00000000000c8947 */ /* 0x001fec0003800000 */
[----:B------:R-:W-:-:S07]  /*0ed0*/  MOV R2, 0xef0 ;  /* 0x00000ef000027802 */ /* 0x000fce0000000f00 */
[----:B--2---:R-:W-:Y:S05]  /*0ee0*/  CALL.REL.NOINC `($__internal_0_$__cuda_sm3x_div_rn_noftz_f32_slowpath) ;  /* 0x0000003c00507944 */ /* 0x004fea0003c00000 */
[----:B------:R-:W-:-:S07]  /*0ef0*/  MOV R7, R9 ;  /* 0x0000000900077202 */ /* 0x000fce0000000f00 */
.L_x_2:
[----:B------:R-:W-:Y:S05]  /*0f00*/  BSYNC.RECONVERGENT B2 ;  /* 0x0000000000027941 */ /* 0x000fea0003800200 */
.L_x_1:
[----:B------:R-:W3:Y:S01]  /*0f10*/  LDG.E R2, desc[UR6][R4.64+0x4] ;  /* 0x0000040604027981 */ /* 0x000ee2000c1e1900 */
[----:B------:R-:W2:Y:S01]  /*0f20*/  MUFU.RCP R0, R3 ;  /* 0x0000000300007308 */ /* 0x000ea20000001000 */
[----:B------:R-:W-:Y:S02]  /*0f30*/  BSSY.RECONVERGENT B2, `(.L_x_3) ;  /* 0x000000c000027945 */ /* 0x000fe40003800200 */
[----:B------:R0:W-:Y:S01]  /*0f40*/  STG.E desc[UR6][R4.64], R7 ;  /* 0x0000000704007986 */ /* 0x0001e2000c101906 */
[----:B--2---:R-:W-:-:S04]  /*0f50*/  FFMA R9, -R3, R0, 1 ;  /* 0x3f80000003097423 */ /* 0x004fc80000000100 */
[----:B------:R-:W-:Y:S01]  /*0f60*/  FFMA R0, R0, R9, R0 ;  /* 0x0000000900007223 */ /* 0x000fe20000000000 */
[----:B---3--:R-:W1:Y:S03]  /*0f70*/  FCHK P0, R2, R3 ;  /* 0x0000000302007302 */ /* 0x008e660000000000 */
[----:B------:R-:W-:-:S04]  /*0f80*/  FFMA R9, R0, R2, RZ ;  /* 0x0000000200097223 */ /* 0x000fc800000000ff */
[----:B------:R-:W-:-:S04]  /*0f90*/  FFMA R6, -R3, R9, R2 ;  /* 0x0000000903067223 */ /* 0x000fc80000000102 */
[----:B------:R-:W-:Y:S01]  /*0fa0*/  FFMA R9, R0, R6, R9 ;  /* 0x0000000600097223 */ /* 0x000fe20000000009 */
[----:B01----:R-:W-:Y:S06]  /*0fb0*/  @!P0 BRA `(.L_x_4) ;  /* 0x00000000000c8947 */ /* 0x003fec0003800000 */
[----:B------:R-:W-:Y:S02]  /*0fc0*/  MOV R0, R2 ;  /* 0x0000000200007202 */ /* 0x000fe40000000f00 */
[----:B------:R-:W-:-:S07]  /*0fd0*/  MOV R2, 0xff0 ;  /* 0x00000ff000027802 */ /* 0x000fce0000000f00 */
[----:B------:R-:W-:Y:S05]  /*0fe0*/  CALL.REL.NOINC `($__internal_0_$__cuda_sm3x_div_rn_noftz_f32_slowpath) ;  /* 0x0000003c00107944 */ /* 0x000fea0003c00000 */
.L_x_4:
[----:B------:R-:W-:Y:S05]  /*0ff0*/  BSYNC.RECONVERGENT B2 ;  /* 0x0000000000027941 */ /* 0x000fea0003800200 */
.L_x_3:
[----:B------:R-:W2:Y:S01]  /*1000*/  LDG.E R2, desc[UR6][R4.64+0x8] ;  /* 0x0000080604027981 */ /* 0x000ea2000c1e1900 */
[----:B------:R-:W0:Y:S01]  /*1010*/  MUFU.RCP R0, R3 ;  /* 0x0000000300007308 */ /* 0x000e220000001000 */
[----:B------:R-:W-:Y:S02]  /*1020*/  BSSY.RECONVERGENT B2, `(.L_x_5) ;  /* 0x000000d000027945 */ /* 0x000fe40003800200 */
[----:B------:R1:W-:Y:S01]  /*1030*/  STG.E desc[UR6][R4.64+0x4], R9 ;  /* 0x0000040904007986 */ /* 0x0003e2000c101906 */
[----:B0-----:R-:W-:-:S04]  /*1040*/  FFMA R7, -R3, R0, 1 ;  /* 0x3f80000003077423 */ /* 0x001fc80000000100 */
[----:B------:R-:W-:Y:S01]  /*1050*/  FFMA R0, R0, R7, R0 ;  /* 0x0000000700007223 */ /* 0x000fe20000000000 */
[----:B--2---:R-:W0:Y:S03]  /*1060*/  FCHK P0, R2, R3 ;  /* 0x0000000302007302 */ /* 0x004e260000000000 */
[----:B------:R-:W-:-:S04]  /*1070*/  FFMA R7, R0, R2, RZ ;  /* 0x0000000200077223 */ /* 0x000fc800000000ff */
[----:B------:R-:W-:-:S04]  /*1080*/  FFMA R6, -R3, R7, R2 ;  /* 0x0000000703067223 */ /* 0x000fc80000000102 */
[----:B------:R-:W-:Y:S01]  /*1090*/  FFMA R7, R0, R6, R7 ;  /* 0x0000000600077223 */ /* 0x000fe20000000007 */
[----:B01----:R-:W-:Y:S06]  /*10a0*/  @!P0 BRA `(.L_x_6) ;  /* 0x0000000000108947 */ /* 0x003fec0003800000 */
[----:B------:R-:W-:Y:S02]  /*10b0*/  MOV R0, R2 ;  /* 0x0000000200007202 */ /* 0x000fe40000000f00 */
[----:B------:R-:W-:-:S07]  /*10c0*/  MOV R2, 0x10e0 ;  /* 0x000010e000027802 */ /* 0x000fce0000000f00 */
[----:B------:R-:W-:Y:S05]  /*10d0*/  CALL.REL.NOINC `($__internal_0_$__cuda_sm3x_div_rn_noftz_f32_slowpath) ;  /* 0x0000003800d47944 */ /* 0x000fea0003c00000 */
[----:B------:R-:W-:-:S07]  /*10e0*/  MOV R7, R9 ;  /* 0x0000000900077202 */ /* 0x000fce0000000f00 */
.L_x_6:
[----:B------:R-:W-:Y:S05]  /*10f0*/  BSYNC.RECONVERGENT B2 ;  /* 0x0000000000027941 */ /* 0x000fea0003800200 */
.L_x_5:
        /* <DEDUP_REMOVED lines=14> */
.L_x_8:
[----:B------:R-:W-:Y:S05]  /*11e0*/  BSYNC.RECONVERGENT B2 ;  /* 0x0000000000027941 */ /* 0x000fea0003800200 */
.L_x_7:
        /* <DEDUP_REMOVED lines=15> */
.L_x_10:
[----:B------:R-:W-:Y:S05]  /*12e0*/  BSYNC.RECONVERGENT B2 ;  /* 0x0000000000027941 */ /* 0x000fea0003800200 */
.L_x_9:
        /* <DEDUP_REMOVED lines=14> */
.L_x_12:
[----:B------:R-:W-:Y:S05]  /*13d0*/  BSYNC.RECONVERGENT B2 ;  /* 0x0000000000027941 */ /* 0x000fea0003800200 */
.L_x_11:
        /* <DEDUP_REMOVED lines=15> */
.L_x_14:
[----:B------:R-:W-:Y:S05]  /*14d0*/  BSYNC.RECONVERGENT B2 ;  /* 0x0000000000027941 */ /* 0x000fea0003800200 */
.L_x_13:
        /* <DEDUP_REMOVED lines=14> */
.L_x_16:
[----:B------:R-:W-:Y:S05]  /*15c0*/  BSYNC.RECONVERGENT B2 ;  /* 0x0000000000027941 */ /* 0x000fea0003800200 */
.L_x_15:
        /* <DEDUP_REMOVED lines=15> */
.L_x_18:
[----:B------:R-:W-:Y:S05]  /*16c0*/  BSYNC.RECONVERGENT B2 ;  /* 0x0000000000027941 */ /* 0x000fea0003800200 */
.L_x_17:
        /* <DEDUP_REMOVED lines=14> */
.L_x_20:
[----:B------:R-:W-:Y:S05]  /*17b0*/  BSYNC.RECONVERGENT B2 ;  /* 0x0000000000027941 */ /* 0x000fea0003800200 */
.L_x_19:
        /* <DEDUP_REMOVED lines=15> */
.L_x_22:
[----:B------:R-:W-:Y:S05]  /*18b0*/  BSYNC.RECONVERGENT B2 ;  /* 0x0000000000027941 */ /* 0x000fea0003800200 */
.L_x_21:
        /* <DEDUP_REMOVED lines=14> */
.L_x_24:
[----:B------:R-:W-:Y:S05]  /*19a0*/  BSYNC.RECONVERGENT B2 ;  /* 0x0000000000027941 */ /* 0x000fea0003800200 */
.L_x_23:
        /* <DEDUP_REMOVED lines=15> */
.L_x_26:
[----:B------:R-:W-:Y:S05]  /*1aa0*/  BSYNC.RECONVERGENT B2 ;  /* 0x0000000000027941 */ /* 0x000fea0003800200 */
.L_x_25:
        /* <DEDUP_REMOVED lines=14> */
.L_x_28:
[----:B------:R-:W-:Y:S05]  /*1b90*/  BSYNC.RECONVERGENT B2 ;  /* 0x0000000000027941 */ /* 0x000fea0003800200 */
.L_x_27:
        /* <DEDUP_REMOVED lines=15> */
.L_x_30:
[----:B------:R-:W-:Y:S05]  /*1c90*/  BSYNC.RECONVERGENT B2 ;  /* 0x0000000000027941 */ /* 0x000fea0003800200 */
.L_x_29:
        /* <DEDUP_REMOVED lines=14> */
.L_x_32:
[----:B------:R-:W-:Y:S05]  /*1d80*/  BSYNC.RECONVERGENT B2 ;  /* 0x0000000000027941 */ /* 0x000fea0003800200 */
.L_x_31:
        /* <DEDUP_REMOVED lines=15> */
.L_x_34:
[----:B------:R-:W-:Y:S05]  /*1e80*/  BSYNC.RECONVERGENT B2 ;  /* 0x0000000000027941 */ /* 0x000fea0003800200 */
.L_x_33:
        /* <DEDUP_REMOVED lines=14> */
.L_x_36:
[----:B------:R-:W-:Y:S05]  /*1f70*/  BSYNC.RECONVERGENT B2 ;  /* 0x0000000000027941 */ /* 0x000fea0003800200 */
.L_x_35:
        /* <DEDUP_REMOVED lines=15> */
.L_x_38:
[----:B------:R-:W-:Y:S05]  /*2070*/  BSYNC.RECONVERGENT B2 ;  /* 0x0000000000027941 */ /* 0x000fea0003800200 */
.L_x_37:
        /* <DEDUP_REMOVED lines=14> */
.L_x_40:
[----:B------:R-:W-:Y:S05]  /*2160*/  BSYNC.RECONVERGENT B2 ;  /* 0x0000000000027941 */ /* 0x000fea0003800200 */
.L_x_39:
        /* <DEDUP_REMOVED lines=15> */
.L_x_42:
[----:B------:R-:W-:Y:S05]  /*2260*/  BSYNC.RECONVERGENT B2 ;  /* 0x0000000000027941 */ /* 0x000fea0003800200 */
.L_x_41:
        /* <DEDUP_REMOVED lines=14> */
.L_x_44:
[----:B------:R-:W-:Y:S05]  /*2350*/  BSYNC.RECONVERGENT B2 ;  /* 0x0000000000027941 */ /* 0x000fea0003800200 */
.L_x_43:
        /* <DEDUP_REMOVED lines=15> */
.L_x_46:
[----:B------:R-:W-:Y:S05]  /*2450*/  BSYNC.RECONVERGENT B2 ;  /* 0x0000000000027941 */ /* 0x000fea0003800200 */
.L_x_45:
        /* <DEDUP_REMOVED lines=14> */
.L_x_48:
[----:B------:R-:W-:Y:S05]  /*2540*/  BSYNC.RECONVERGENT B2 ;  /* 0x0000000000027941 */ /* 0x000fea0003800200 */
.L_x_47:
        /* <DEDUP_REMOVED lines=15> */
.L_x_50:
[----:B------:R-:W-:Y:S05]  /*2640*/  BSYNC.RECONVERGENT B2 ;  /* 0x0000000000027941 */ /* 0x000fea0003800200 */
.L_x_49:
        /* <DEDUP_REMOVED lines=14> */
.L_x_52:
[----:B------:R-:W-:Y:S05]  /*2730*/  BSYNC.RECONVERGENT B2 ;  /* 0x0000000000027941 */ /* 0x000fea0003800200 */
.L_x_51:
        /* <DEDUP_REMOVED lines=15> */
.L_x_54:
[----:B------:R-:W-:Y:S05]  /*2830*/  BSYNC.RECONVERGENT B2 ;  /* 0x0000000000027941 */ /* 0x000fea0003800200 */
.L_x_53:
        /* <DEDUP_REMOVED lines=14> */
.L_x_56:
[----:B------:R-:W-:Y:S05]  /*2920*/  BSYNC.RECONVERGENT B2 ;  /* 0x0000000000027941 */ /* 0x000fea0003800200 */
.L_x_55:
        /* <DEDUP_REMOVED lines=15> */
.L_x_58:
[----:B------:R-:W-:Y:S05]  /*2a20*/  BSYNC.RECONVERGENT B2 ;  /* 0x0000000000027941 */ /* 0x000fea0003800200 */
.L_x_57:
        /* <DEDUP_REMOVED lines=14> */
.L_x_60:
[----:B------:R-:W-:Y:S05]  /*2b10*/  BSYNC.RECONVERGENT B2 ;  /* 0x0000000000027941 */ /* 0x000fea0003800200 */
.L_x_59:
        /* <DEDUP_REMOVED lines=15> */
.L_x_62:
[----:B------:R-:W-:Y:S05]  /*2c10*/  BSYNC.RECONVERGENT B2 ;  /* 0x0000000000027941 */ /* 0x000fea0003800200 */
.L_x_61:
        /* <DEDUP_REMOVED lines=14> */
.L_x_64:
[----:B------:R-:W-:Y:S05]  /*2d00*/  BSYNC.RECONVERGENT B2 ;  /* 0x0000000000027941 */ /* 0x000fea0003800200 */
.L_x_63:
        /* <DEDUP_REMOVED lines=15> */
.L_x_66:
[----:B------:R-:W-:Y:S05]  /*2e00*/  BSYNC.RECONVERGENT B2 ;  /* 0x0000000000027941 */ /* 0x000fea0003800200 */
.L_x_65:
        /* <DEDUP_REMOVED lines=14> */
.L_x_68:
[----:B------:R-:W-:Y:S05]  /*2ef0*/  BSYNC.RECONVERGENT B2 ;  /* 0x0000000000027941 */ /* 0x000fea0003800200 */
.L_x_67:
        /* <DEDUP_REMOVED lines=15> */
.L_x_70:
[----:B------:R-:W-:Y:S05]  /*2ff0*/  BSYNC.RECONVERGENT B2 ;  /* 0x0000000000027941 */ /* 0x000fea0003800200 */
.L_x_69:
        /* <DEDUP_REMOVED lines=14> */
.L_x_72:
[----:B------:R-:W-:Y:S05]  /*30e0*/  BSYNC.RECONVERGENT B2 ;  /* 0x0000000000027941 */ /* 0x000fea0003800200 */
.L_x_71:
        /* <DEDUP_REMOVED lines=15> */
.L_x_74:
[----:B------:R-:W-:Y:S05]  /*31e0*/  BSYNC.RECONVERGENT B2 ;  /* 0x0000000000027941 */ /* 0x000fea0003800200 */
.L_x_73:
        /* <DEDUP_REMOVED lines=14> */
.L_x_76:
[----:B------:R-:W-:Y:S05]  /*32d0*/  BSYNC.RECONVERGENT B2 ;  /* 0x0000000000027941 */ /* 0x000fea0003800200 */
.L_x_75:
        /* <DEDUP_REMOVED lines=15> */
.L_x_78:
[----:B------:R-:W-:Y:S05]  /*33d0*/  BSYNC.RECONVERGENT B2 ;  /* 0x0000000000027941 */ /* 0x000fea0003800200 */
.L_x_77:
        /* <DEDUP_REMOVED lines=14> */
.L_x_80:
[----:B------:R-:W-:Y:S05]  /*34c0*/  BSYNC.RECONVERGENT B2 ;  /* 0x0000000000027941 */ /* 0x000fea0003800200 */
.L_x_79:
        /* <DEDUP_REMOVED lines=15> */
.L_x_82:
[----:B------:R-:W-:Y:S05]  /*35c0*/  BSYNC.RECONVERGENT B2 ;  /* 0x0000000000027941 */ /* 0x000fea0003800200 */
.L_x_81:
        /* <DEDUP_REMOVED lines=14> */
.L_x_84:
[----:B------:R-:W-:Y:S05]  /*36b0*/  BSYNC.RECONVERGENT B2 ;  /* 0x0000000000027941 */ /* 0x000fea0003800200 */
.L_x_83:
        /* <DEDUP_REMOVED lines=15> */
.L_x_86:
[----:B------:R-:W-:Y:S05]  /*37b0*/  BSYNC.RECONVERGENT B2 ;  /* 0x0000000000027941 */ /* 0x000fea0003800200 */
.L_x_85:
        /* <DEDUP_REMOVED lines=14> */
.L_x_88:
[----:B------:R-:W-:Y:S05]  /*38a0*/  BSYNC.RECONVERGENT B2 ;  /* 0x0000000000027941 */ /* 0x000fea0003800200 */
.L_x_87:
        /* <DEDUP_REMOVED lines=15> */
.L_x_90:
[----:B------:R-:W-:Y:S05]  /*39a0*/  BSYNC.RECONVERGENT B2 ;  /* 0x0000000000027941 */ /* 0x000fea0003800200 */
.L_x_89:
        /* <DEDUP_REMOVED lines=14> */
.L_x_92:
[----:B------:R-:W-:Y:S05]  /*3a90*/  BSYNC.RECONVERGENT B2 ;  /* 0x0000000000027941 */ /* 0x000fea0003800200 */
.L_x_91:
        /* <DEDUP_REMOVED lines=15> */
.L_x_94:
[----:B------:R-:W-:Y:S05]  /*3b90*/  BSYNC.RECONVERGENT B2 ;  /* 0x0000000000027941 */ /* 0x000fea0003800200 */
.L_x_93:
        /* <DEDUP_REMOVED lines=14> */
.L_x_96:
[----:B------:R-:W-:Y:S05]  /*3c80*/  BSYNC.RECONVERGENT B2 ;  /* 0x0000000000027941 */ /* 0x000fea0003800200 */
.L_x_95:
        /* <DEDUP_REMOVED lines=15> */
.L_x_98:
[----:B------:R-:W-:Y:S05]  /*3d80*/  BSYNC.RECONVERGENT B2 ;  /* 0x0000000000027941 */ /* 0x000fea0003800200 */
.L_x_97:
        /* <DEDUP_REMOVED lines=14> */
.L_x_100:
[----:B------:R-:W-:Y:S05]  /*3e70*/  BSYNC.RECONVERGENT B2 ;  /* 0x0000000000027941 */ /* 0x000fea0003800200 */
.L_x_99:
        /* <DEDUP_REMOVED lines=15> */
.L_x_102:
[----:B------:R-:W-:Y:S05]  /*3f70*/  BSYNC.RECONVERGENT B2 ;  /* 0x0000000000027941 */ /* 0x000fea0003800200 */
.L_x_101:
        /* <DEDUP_REMOVED lines=14> */
.L_x_104:
[----:B------:R-:W-:Y:S05]  /*4060*/  BSYNC.RECONVERGENT B2 ;  /* 0x0000000000027941 */ /* 0x000fea0003800200 */
.L_x_103:
        /* <DEDUP_REMOVED lines=15> */
.L_x_106:
[----:B------:R-:W-:Y:S05]  /*4160*/  BSYNC.RECONVERGENT B2 ;  /* 0x0000000000027941 */ /* 0x000fea0003800200 */
.L_x_105:
        /* <DEDUP_REMOVED lines=14> */
.L_x_108:
[----:B------:R-:W-:Y:S05]  /*4250*/  BSYNC.RECONVERGENT B2 ;  /* 0x0000000000027941 */ /* 0x000fea0003800200 */
.L_x_107:
        /* <DEDUP_REMOVED lines=15> */
.L_x_110:
[----:B------:R-:W-:Y:S05]  /*4350*/  BSYNC.RECONVERGENT B2 ;  /* 0x0000000000027941 */ /* 0x000fea0003800200 */
.L_x_109:
        /* <DEDUP_REMOVED lines=14> */
.L_x_112:
[----:B------:R-:W-:Y:S05]  /*4440*/  BSYNC.RECONVERGENT B2 ;  /* 0x0000000000027941 */ /* 0x000fea0003800200 */
.L_x_111:
        /* <DEDUP_REMOVED lines=15> */
.L_x_114:
[----:B------:R-:W-:Y:S05]  /*4540*/  BSYNC.RECONVERGENT B2 ;  /* 0x0000000000027941 */ /* 0x000fea0003800200 */
.L_x_113:
        /* <DEDUP_REMOVED lines=14> */
.L_x_116:
[----:B------:R-:W-:Y:S05]  /*4630*/  BSYNC.RECONVERGENT B2 ;  /* 0x0000000000027941 */ /* 0x000fea0003800200 */
.L_x_115:
        /* <DEDUP_REMOVED lines=15> */
.L_x_118:
[----:B------:R-:W-:Y:S05]  /*4730*/  BSYNC.RECONVERGENT B2 ;  /* 0x0000000000027941 */ /* 0x000fea0003800200 */
.L_x_117:
        /* <DEDUP_REMOVED lines=14> */
.L_x_120:
[----:B------:R-:W-:Y:S05]  /*4820*/  BSYNC.RECONVERGENT B2 ;  /* 0x0000000000027941 */ /* 0x000fea0003800200 */
.L_x_119:
        /* <DEDUP_REMOVED lines=15> */
.L_x_122:
[----:B------:R-:W-:Y:S05]  /*4920*/  BSYNC.RECONVERGENT B2 ;  /* 0x0000000000027941 */ /* 0x000fea0003800200 */
.L_x_121:
        /* <DEDUP_REMOVED lines=14> */
.L_x_124:
[----:B------:R-:W-:Y:S05]  /*4a10*/  BSYNC.RECONVERGENT B2 ;  /* 0x0000000000027941 */ /* 0x000fea0003800200 */
.L_x_123:
        /* <DEDUP_REMOVED lines=15> */
.L_x_126:
[----:B------:R-:W-:Y:S05]  /*4b10*/  BSYNC.RECONVERGENT B2 ;  /* 0x0000000000027941 */ /* 0x000fea0003800200 */
.L_x_125:
        /* <DEDUP_REMOVED lines=14> */
.L_x_128:
[----:B------:R-:W-:Y:S05]  /*4c00*/  BSYNC.RECONVERGENT B2 ;  /* 0x0000000000027941 */ /* 0x000fea0003800200 */
.L_x_127:
[----:B------:R-:W-:Y:S01]  /*4c10*/  STG.E desc[UR6][R4.64+0xfc], R9 ;  /* 0x0000fc0904007986 */ /* 0x000fe2000c101906 */
[----:B------:R-:W-:Y:S05]  /*4c20*/  EXIT ;  /* 0x000000000000794d */ /* 0x000fea0003800000 */
        .weak           $__internal_0_$__cuda_sm3x_div_rn_noftz_f32_slowpath
        .type           $__internal_0_$__cuda_sm3x_div_rn_noftz_f32_slowpath,@function
        .size           $__internal_0_$__cuda_sm3x_div_rn_noftz_f32_slowpath,(.L_x_141 - $__internal_0_$__cuda_sm3x_div_rn_noftz_f32_slowpath)
$__internal_0_$__cuda_sm3x_div_rn_noftz_f32_slowpath:
[----:B------:R-:W-:Y:S01]  /*4c30*/  SHF.R.U32.HI R7, RZ, 0x17, R3 ;  /* 0x00000017ff077819 */ /* 0x000fe20000011603 */
[----:B------:R-:W-:Y:S01]  /*4c40*/  BSSY.RECONVERGENT B0, `(.L_x_129) ;  /* 0x0000063000007945 */ /* 0x000fe20003800200 */
[----:B------:R-:W-:Y:S02]  /*4c50*/  SHF.R.U32.HI R6, RZ, 0x17, R0 ;  /* 0x00000017ff067819 */ /* 0x000fe40000011600 */
[----:B------:R-:W-:Y:S02]  /*4c60*/  LOP3.LUT R12, R7, 0xff, RZ, 0xc0, !PT ;  /* 0x000000ff070c7812 */ /* 0x000fe400078ec0ff */
[----:B------:R-:W-:Y:S02]  /*4c70*/  LOP3.LUT R10, R6, 0xff, RZ, 0xc0, !PT ;  /* 0x000000ff060a7812 */ /* 0x000fe400078ec0ff */
[----:B------:R-:W-:Y:S02]  /*4c80*/  IADD3 R9, PT, PT, R12, -0x1, RZ ;  /* 0xffffffff0c097810 */ /* 0x000fe40007ffe0ff */
[----:B------:R-:W-:-:S02]  /*4c90*/  IADD3 R8, PT, PT, R10, -0x1, RZ ;  /* 0xffffffff0a087810 */ /* 0x000fc40007ffe0ff */
[----:B------:R-:W-:Y:S02]  /*4ca0*/  ISETP.GT.U32.AND P0, PT, R9, 0xfd, PT ;  /* 0x000000fd0900780c */ /* 0x000fe40003f04070 */
[----:B------:R-:W-:Y:S02]  /*4cb0*/  MOV R7, R3 ;  /* 0x0000000300077202 */ /* 0x000fe40000000f00 */
[----:B------:R-:W-:-:S13]  /*4cc0*/  ISETP.GT.U32.OR P0, PT, R8, 0xfd, P0 ;  /* 0x000000fd0800780c */ /* 0x000fda0000704470 */
[----:B------:R-:W-:Y:S01]  /*4cd0*/  @!P0 MOV R6, RZ ;  /* 0x000000ff00068202 */ /* 0x000fe20000000f00 */
[----:B------:R-:W-:Y:S06]  /*4ce0*/  @!P0 BRA `(.L_x_130) ;  /* 0x00000000005c8947 */ /* 0x000fec0003800000 */
[----:B------:R-:W-:Y:S02]  /*4cf0*/  FSETP.GTU.FTZ.AND P0, PT, |R0|, +INF , PT ;  /* 0x7f8000000000780b */ /* 0x000fe40003f1c200 */
[----:B------:R-:W-:-:S04]  /*4d00*/  FSETP.GTU.FTZ.AND P1, PT, |R3|, +INF , PT ;  /* 0x7f8000000300780b */ /* 0x000fc80003f3c200 */
[----:B------:R-:W-:-:S13]  /*4d10*/  PLOP3.LUT P0, PT, P0, P1, PT, 0xf8, 0x8f ;  /* 0x00000000008f781c */ /* 0x000fda0000703f70 */
[----:B------:R-:W-:Y:S05]  /*4d20*/  @P0 BRA `(.L_x_131) ;  /* 0x00000004004c0947 */ /* 0x000fea0003800000 */
[----:B------:R-:W-:-:S13]  /*4d30*/  LOP3.LUT P0, RZ, R7, 0x7fffffff, R0, 0xc8, !PT ;  /* 0x7fffffff07ff7812 */ /* 0x000fda000780c800 */
[----:B------:R-:W-:Y:S05]  /*4d40*/  @!P0 BRA `(.L_x_132) ;  /* 0x00000004003c8947 */ /* 0x000fea0003800000 */
[C---:B------:R-:W-:Y:S02]  /*4d50*/  FSETP.NEU.FTZ.AND P2, PT, |R0|.reuse, +INF , PT ;  /* 0x7f8000000000780b */ /* 0x040fe40003f5d200 */
[----:B------:R-:W-:Y:S02]  /*4d60*/  FSETP.NEU.FTZ.AND P1, PT, |R3|, +INF , PT ;  /* 0x7f8000000300780b */ /* 0x000fe40003f3d200 */
[----:B------:R-:W-:-:S11]  /*4d70*/  FSETP.NEU.FTZ.AND P0, PT, |R0|, +INF , PT ;  /* 0x7f8000000000780b */ /* 0x000fd60003f1d200 */
[----:B------:R-:W-:Y:S05]  /*4d80*/  @!P1 BRA !P2, `(.L_x_132) ;  /* 0x00000004002c9947 */ /* 0x000fea0005000000 */
[----:B------:R-:W-:-:S04]  /*4d90*/  LOP3.LUT P2, RZ, R0, 0x7fffffff, RZ, 0xc0, !PT ;  /* 0x7fffffff00ff7812 */ /* 0x000fc8000784c0ff */
[----:B------:R-:W-:-:S13]  /*4da0*/  PLOP3.LUT P1, PT, P1, P2, PT, 0x2f, 0xf2 ;  /* 0x0000000000f2781c */ /* 0x000fda0000f24577 */
[----:B------:R-:W-:Y:S05]  /*4db0*/  @P1 BRA `(.L_x_133) ;  /* 0x0000000400181947 */ /* 0x000fea0003800000 */
[----:B------:R-:W-:-:S04]  /*4dc0*/  LOP3.LUT P1, RZ, R7, 0x7fffffff, RZ, 0xc0, !PT ;  /* 0x7fffffff07ff7812 */ /* 0x000fc8000782c0ff */
[----:B------:R-:W-:-:S13]  /*4dd0*/  PLOP3.LUT P0, PT, P0, P1, PT, 0x2f, 0xf2 ;  /* 0x0000000000f2781c */ /* 0x000fda0000702577 */
[----:B------:R-:W-:Y:S05]  /*4de0*/  @P0 BRA `(.L_x_134) ;  /* 0x0000000400000947 */ /* 0x000fea0003800000 */
[----:B------:R-:W-:Y:S02]  /*4df0*/  ISETP.GE.AND P0, PT, R8, RZ, PT ;  /* 0x000000ff0800720c */ /* 0x000fe40003f06270 */
[----:B------:R-:W-:-:S11]  /*4e00*/  ISETP.GE.AND P1, PT, R9, RZ, PT ;  /* 0x000000ff0900720c */ /* 0x000fd60003f26270 */
[----:B------:R-:W-:Y:S01]  /*4e10*/  @P0 MOV R6, RZ ;  /* 0x000000ff00060202 */ /* 0x000fe20000000f00 */
[----:B------:R-:W-:Y:S01]  /*4e20*/  @!P0 FFMA R0, R0, 1.84467440737095516160e+19, RZ ;  /* 0x5f80000000008823 */ /* 0x000fe200000000ff */
[----:B------:R-:W-:Y:S01]  /*4e30*/  @!P0 MOV R6, 0xffffffc0 ;  /* 0xffffffc000068802 */ /* 0x000fe20000000f00 */
[----:B------:R-:W-:-:S03]  /*4e40*/  @!P1 FFMA R7, R3, 1.84467440737095516160e+19, RZ ;  /* 0x5f80000003079823 */ /* 0x000fc600000000ff */
[----:B------:R-:W-:-:S07]  /*4e50*/  @!P1 IADD3 R6, PT, PT, R6, 0x40, RZ ;  /* 0x0000004006069810 */ /* 0x000fce0007ffe0ff */
.L_x_130:
[----:B------:R-:W-:Y:S01]  /*4e60*/  LEA R8, R12, 0xc0800000, 0x17 ;  /* 0xc08000000c087811 */ /* 0x000fe200078eb8ff */
[----:B------:R-:W-:Y:S03]  /*4e70*/  BSSY.RECONVERGENT B1, `(.L_x_135) ;  /* 0x0000036000017945 */ /* 0x000fe60003800200 */
[----:B------:R-:W-:Y:S02]  /*4e80*/  IADD3 R8, PT, PT, -R8, R7, RZ ;  /* 0x0000000708087210 */ /* 0x000fe40007ffe1ff */
[----:B------:R-:W-:Y:S02]  /*4e90*/  IADD3 R7, PT, PT, R10, -0x7f, RZ ;  /* 0xffffff810a077810 */ /* 0x000fe40007ffe0ff */
[----:B------:R-:W0:Y:S01]  /*4ea0*/  MUFU.RCP R9, R8 ;  /* 0x0000000800097308 */ /* 0x000e220000001000 */
[----:B------:R-:W-:Y:S02]  /*4eb0*/  FADD.FTZ R11, -R8, -RZ ;  /* 0x800000ff080b7221 */ /* 0x000fe40000010100 */
[----:B------:R-:W-:-:S02]  /*4ec0*/  IMAD R0, R7, -0x800000, R0 ;  /* 0xff80000007007824 */ /* 0x000fc400078e0200 */
[----:B0-----:R-:W-:-:S04]  /*4ed0*/  FFMA R10, R9, R11, 1 ;  /* 0x3f800000090a7423 */ /* 0x001fc8000000000b */
[----:B------:R-:W-:-:S04]  /*4ee0*/  FFMA R14, R9, R10, R9 ;  /* 0x0000000a090e7223 */ /* 0x000fc80000000009 */
[----:B------:R-:W-:-:S04]  /*4ef0*/  FFMA R9, R0, R14, RZ ;  /* 0x0000000e00097223 */ /* 0x000fc800000000ff */
[----:B------:R-:W-:-:S04]  /*4f00*/  FFMA R10, R11, R9, R0 ;  /* 0x000000090b0a7223 */ /* 0x000fc80000000000 */
[----:B------:R-:W-:Y:S01]  /*4f10*/  FFMA R13, R14, R10, R9 ;  /* 0x0000000a0e0d7223 */ /* 0x000fe20000000009 */
[----:B------:R-:W-:-:S03]  /*4f20*/  IADD3 R9, PT, PT, R7, 0x7f, -R12 ;  /* 0x0000007f07097810 */ /* 0x000fc60007ffe80c */
[----:B------:R-:W-:Y:S01]  /*4f30*/  FFMA R10, R11, R13, R0 ;  /* 0x0000000d0b0a7223 */ /* 0x000fe20000000000 */
[----:B------:R-:W-:-:S03]  /*4f40*/  IADD3 R9, PT, PT, R9, R6, RZ ;  /* 0x0000000609097210 */ /* 0x000fc60007ffe0ff */
[----:B------:R-:W-:-:S05]  /*4f50*/  FFMA R0, R14, R10, R13 ;  /* 0x0000000a0e007223 */ /* 0x000fca000000000d */
[----:B------:R-:W-:-:S04]  /*4f60*/  SHF.R.U32.HI R7, RZ, 0x17, R0 ;  /* 0x00000017ff077819 */ /* 0x000fc80000011600 */
[----:B------:R-:W-:-:S04]  /*4f70*/  LOP3.LUT R7, R7, 0xff, RZ, 0xc0, !PT ;  /* 0x000000ff07077812 */ /* 0x000fc800078ec0ff */
[----:B------:R-:W-:-:S04]  /*4f80*/  IADD3 R11, PT, PT, R7, R9, RZ ;  /* 0x00000009070b7210 */ /* 0x000fc80007ffe0ff */
[----:B------:R-:W-:-:S04]  /*4f90*/  IADD3 R6, PT, PT, R11, -0x1, RZ ;  /* 0xffffffff0b067810 */ /* 0x000fc80007ffe0ff */
[----:B------:R-:W-:-:S13]  /*4fa0*/  ISETP.GE.U32.AND P0, PT, R6, 0xfe, PT ;  /* 0x000000fe0600780c */ /* 0x000fda0003f06070 */
[----:B------:R-:W-:Y:S05]  /*4fb0*/  @!P0 BRA `(.L_x_136) ;  /* 0x0000000000808947 */ /* 0x000fea0003800000 */
[----:B------:R-:W-:-:S13]  /*4fc0*/  ISETP.GT.AND P0, PT, R11, 0xfe, PT ;  /* 0x000000fe0b00780c */ /* 0x000fda0003f04270 */
[----:B------:R-:W-:Y:S05]  /*4fd0*/  @P0 BRA `(.L_x_137) ;  /* 0x00000000006c0947 */ /* 0x000fea0003800000 */
[----:B------:R-:W-:-:S13]  /*4fe0*/  ISETP.GE.AND P0, PT, R11, 0x1, PT ;  /* 0x000000010b00780c */ /* 0x000fda0003f06270 */
[----:B------:R-:W-:Y:S05]  /*4ff0*/  @P0 BRA `(.L_x_138) ;  /* 0x0000000000740947 */ /* 0x000fea0003800000 */
[----:B------:R-:W-:Y:S02]  /*5000*/  ISETP.GE.AND P0, PT, R11, -0x18, PT ;  /* 0xffffffe80b00780c */ /* 0x000fe40003f06270 */
[----:B------:R-:W-:-:S11]  /*5010*/  LOP3.LUT R0, R0, 0x80000000, RZ, 0xc0, !PT ;  /* 0x8000000000007812 */ /* 0x000fd600078ec0ff */
[----:B------:R-:W-:Y:S05]  /*5020*/  @!P0 BRA `(.L_x_138) ;  /* 0x0000000000688947 */ /* 0x000fea0003800000 */
[CCC-:B------:R-:W-:Y:S01]  /*5030*/  FFMA.RZ R6, R14.reuse, R10.reuse, R13.reuse ;  /* 0x0000000a0e067223 */ /* 0x1c0fe2000000c00d */
[C---:B------:R-:W-:Y:S01]  /*5040*/  IADD3 R9, PT, PT, R11.reuse, 0x20, RZ ;  /* 0x000000200b097810 */ /* 0x040fe20007ffe0ff */
[-CC-:B------:R-:W-:Y:S01]  /*5050*/  FFMA.RM R7, R14, R10.reuse, R13.reuse ;  /* 0x0000000a0e077223 */ /* 0x180fe2000000400d */
[C---:B------:R-:W-:Y:S02]  /*5060*/  ISETP.NE.AND P2, PT, R11.reuse, RZ, PT ;  /* 0x000000ff0b00720c */ /* 0x040fe40003f45270 */
[----:B------:R-:W-:Y:S01]  /*5070*/  LOP3.LUT R8, R6, 0x7fffff, RZ, 0xc0, !PT ;  /* 0x007fffff06087812 */ /* 0x000fe200078ec0ff */
[----:B------:R-:W-:Y:S01]  /*5080*/  FFMA.RP R6, R14, R10, R13 ;  /* 0x0000000a0e067223 */ /* 0x000fe2000000800d */
[C---:B------:R-:W-:Y:S02]  /*5090*/  ISETP.NE.AND P1, PT, R11.reuse, RZ, PT ;  /* 0x000000ff0b00720c */ /* 0x040fe40003f25270 */
[----:B------:R-:W-:Y:S02]  /*50a0*/  LOP3.LUT R8, R8, 0x800000, RZ, 0xfc, !PT ;  /* 0x0080000008087812 */ /* 0x000fe400078efcff */
[----:B------:R-:W-:-:S02]  /*50b0*/  IADD3 R10, PT, PT, -R11, RZ, RZ ;  /* 0x000000ff0b0a7210 */ /* 0x000fc40007ffe1ff */
[----:B------:R-:W-:Y:S02]  /*50c0*/  SHF.L.U32 R9, R8, R9, RZ ;  /* 0x0000000908097219 */ /* 0x000fe400000006ff */
[----:B------:R-:W-:Y:S02]  /*50d0*/  FSETP.NEU.FTZ.AND P0, PT, R6, R7, PT ;  /* 0x000000070600720b */ /* 0x000fe40003f1d000 */
[----:B------:R-:W-:Y:S02]  /*50e0*/  SEL R7, R10, RZ, P2 ;  /* 0x000000ff0a077207 */ /* 0x000fe40001000000 */
[----:B------:R-:W-:Y:S02]  /*50f0*/  ISETP.NE.AND P1, PT, R9, RZ, P1 ;  /* 0x000000ff0900720c */ /* 0x000fe40000f25270 */
[----:B------:R-:W-:Y:S02]  /*5100*/  SHF.R.U32.HI R7, RZ, R7, R8 ;  /* 0x00000007ff077219 */ /* 0x000fe40000011608 */
[----:B------:R-:W-:-:S02]  /*5110*/  PLOP3.LUT P0, PT, P0, P1, PT, 0xf8, 0x8f ;  /* 0x00000000008f781c */ /* 0x000fc40000703f70 */
[----:B------:R-:W-:Y:S02]  /*5120*/  SHF.R.U32.HI R9, RZ, 0x1, R7 ;  /* 0x00000001ff097819 */ /* 0x000fe40000011607 */
[----:B------:R-:W-:-:S04]  /*5130*/  SEL R6, RZ, 0x1, !P0 ;  /* 0x00000001ff067807 */ /* 0x000fc80004000000 */
[----:B------:R-:W-:-:S04]  /*5140*/  LOP3.LUT R6, R6, 0x1, R9, 0xf8, !PT ;  /* 0x0000000106067812 */ /* 0x000fc800078ef809 */
[----:B------:R-:W-:-:S04]  /*5150*/  LOP3.LUT R6, R6, R7, RZ, 0xc0, !PT ;  /* 0x0000000706067212 */ /* 0x000fc800078ec0ff */
[----:B------:R-:W-:-:S04]  /*5160*/  IADD3 R9, PT, PT, R9, R6, RZ ;  /* 0x0000000609097210 */ /* 0x000fc80007ffe0ff */
[----:B------:R-:W-:Y:S01]  /*5170*/  LOP3.LUT R0, R9, R0, RZ, 0xfc, !PT ;  /* 0x0000000009007212 */ /* 0x000fe200078efcff */
[----:B------:R-:W-:Y:S06]  /*5180*/  BRA `(.L_x_138) ;  /* 0x0000000000107947 */ /* 0x000fec0003800000 */
.L_x_137:
[----:B------:R-:W-:-:S04]  /*5190*/  LOP3.LUT R0, R0, 0x80000000, RZ, 0xc0, !PT ;  /* 0x8000000000007812 */ /* 0x000fc800078ec0ff */
[----:B------:R-:W-:Y:S01]  /*51a0*/  LOP3.LUT R0, R0, 0x7f800000, RZ, 0xfc, !PT ;  /* 0x7f80000000007812 */ /* 0x000fe200078efcff */
[----:B------:R-:W-:Y:S06]  /*51b0*/  BRA `(.L_x_138) ;  /* 0x0000000000047947 */ /* 0x000fec0003800000 */
.L_x_136:
[----:B------:R-:W-:-:S07]  /*51c0*/  LEA R0, R9, R0, 0x17 ;  /* 0x0000000009007211 */ /* 0x000fce00078eb8ff */
.L_x_138:
[----:B------:R-:W-:Y:S05]  /*51d0*/  BSYNC.RECONVERGENT B1 ;  /* 0x0000000000017941 */ /* 0x000fea0003800200 */
.L_x_135:
[----:B------:R-:W-:Y:S05]  /*51e0*/  BRA `(.L_x_139) ;  /* 0x0000000000207947 */ /* 0x000fea0003800000 */
.L_x_134:
[----:B------:R-:W-:-:S04]  /*51f0*/  LOP3.LUT R0, R7, 0x80000000, R0, 0x48, !PT ;  /* 0x8000000007007812 */ /* 0x000fc800078e4800 */
[----:B------:R-:W-:Y:S01]  /*5200*/  LOP3.LUT R0, R0, 0x7f800000, RZ, 0xfc, !PT ;  /* 0x7f80000000007812 */ /* 0x000fe200078efcff */
[----:B------:R-:W-:Y:S06]  /*5210*/  BRA `(.L_x_139) ;  /* 0x0000000000147947 */ /* 0x000fec0003800000 */
.L_x_133:
[----:B------:R-:W-:Y:S01]  /*5220*/  LOP3.LUT R0, R7, 0x80000000, R0, 0x48, !PT ;  /* 0x8000000007007812 */ /* 0x000fe200078e4800 */
[----:B------:R-:W-:Y:S06]  /*5230*/  BRA `(.L_x_139) ;  /* 0x00000000000c7947 */ /* 0x000fec0003800000 */
.L_x_132:
[----:B------:R-:W0:Y:S01]  /*5240*/  MUFU.RSQ R0, -QNAN ;  /* 0xffc0000000007908 */ /* 0x000e220000001400 */
[----:B------:R-:W-:Y:S05]  /*5250*/  BRA `(.L_x_139) ;  /* 0x0000000000047947 */ /* 0x000fea0003800000 */
.L_x_131:
[----:B------:R-:W-:-:S07]  /*5260*/  FADD.FTZ R0, R0, R3 ;  /* 0x0000000300007221 */ /* 0x000fce0000010000 */
.L_x_139:
[----:B------:R-:W-:Y:S05]  /*5270*/  BSYNC.RECONVERGENT B0 ;  /* 0x0000000000007941 */ /* 0x000fea0003800200 */
.L_x_129:
[----:B------:R-:W-:Y:S01]  /*5280*/  HFMA2 R7, -RZ, RZ, 0, 0 ;  /* 0x00000000ff077431 */ /* 0x000fe200000001ff */
[----:B------:R-:W-:Y:S02]  /*5290*/  MOV R6, R2 ;  /* 0x0000000200067202 */ /* 0x000fe40000000f00 */
[----:B0-----:R-:W-:Y:S02]  /*52a0*/  MOV R9, R0 ;  /* 0x0000000000097202 */ /* 0x001fe40000000f00 */
[----:B------:R-:W-:Y:S05]  /*52b0*/  RET.REL.NODEC R6 `(kernel) ;  /* 0xffffffac06507950 */ /* 0x000fea0003c3ffff */
.L_x_140:
[----:B------:R-:W-:-:S00]  /*52c0*/  BRA `(.L_x_140) ;  /* 0xfffffffc00fc7947 */ /* 0x000fc0000383ffff */
[----:B------:R-:W-:-:S00]  /*52d0*/  NOP ;  /* 0x0000000000007918 */ /* 0x000fc00000000000 */
        /* <DEDUP_REMOVED lines=10> */
.L_x_141:


//--------------------- .nv.shared.reserved.0     --------------------------
	.section	.nv.shared.reserved.0,"aw",@nobits
	.weak		__nv_reservedSMEM_offset_0_alias
	.size		__nv_reservedSMEM_offset_0_alias, 0, 64
	.other		__nv_reservedSMEM_offset_0_alias,@"STO_CUDA_RESERVED_SHARED STV_DEFAULT"
__nv_reservedSMEM_offset_0_alias:
	.zero		0
	.zero		64


//--------------------- .nv.constant0.kernel      --------------------------
	.section	.nv.constant0.kernel,"a",@progbits
	.sectionflags	@""
	.align	4
.nv.constant0.kernel:
	.zero		920


//--------------------- SYMBOLS --------------------------

	.type		.nv.reservedSmem.offset0,@object
	.size		.nv.reservedSmem.offset0,0x4
